//
// Generated by NVIDIA NVVM Compiler
//
// Compiler Build ID: CL-36424714
// Cuda compilation tools, release 13.0, V13.0.88
// Based on NVVM 20.0.0
//

.version 9.0
.target sm_100
.address_size 64

	// .globl	_Z17calculate_tensorsPdPKdS1_ii

.visible .entry _Z17calculate_tensorsPdPKdS1_ii(
	.param .u64 .ptr .align 1 _Z17calculate_tensorsPdPKdS1_ii_param_0,
	.param .u64 .ptr .align 1 _Z17calculate_tensorsPdPKdS1_ii_param_1,
	.param .u64 .ptr .align 1 _Z17calculate_tensorsPdPKdS1_ii_param_2,
	.param .u32 _Z17calculate_tensorsPdPKdS1_ii_param_3,
	.param .u32 _Z17calculate_tensorsPdPKdS1_ii_param_4
)
{
	.reg .pred 	%p<12>;
	.reg .b32 	%r<115>;
	.reg .b64 	%rd<138>;
	.reg .b64 	%fd<149>;

	ld.param.u64 	%rd3, [_Z17calculate_tensorsPdPKdS1_ii_param_0];
	ld.param.u64 	%rd5, [_Z17calculate_tensorsPdPKdS1_ii_param_1];
	ld.param.u32 	%r25, [_Z17calculate_tensorsPdPKdS1_ii_param_3];
	ld.param.u32 	%r26, [_Z17calculate_tensorsPdPKdS1_ii_param_4];
	cvta.to.global.u64 	%rd1, %rd5;
	mov.u32 	%r27, %tid.x;
	mov.u32 	%r28, %ctaid.x;
	mov.u32 	%r29, %ntid.x;
	mad.lo.s32 	%r1, %r28, %r29, %r27;
	mul.lo.s32 	%r30, %r25, %r25;
	mul.lo.s32 	%r31, %r30, %r30;
	mul.lo.s32 	%r2, %r26, %r25;
	setp.ge.u32 	%p1, %r1, %r31;
	@%p1 bra 	$L__BB0_17;
	div.u32 	%r32, %r1, %r25;
	mul.lo.s32 	%r33, %r32, %r25;
	sub.s32 	%r3, %r1, %r33;
	div.u32 	%r34, %r32, %r25;
	mul.lo.s32 	%r35, %r34, %r25;
	sub.s32 	%r4, %r32, %r35;
	div.u32 	%r6, %r34, %r25;
	mul.lo.s32 	%r36, %r6, %r25;
	sub.s32 	%r5, %r34, %r36;
	setp.gt.s32 	%p2, %r26, 0;
	cvta.to.global.u64 	%rd6, %rd3;
	mul.wide.u32 	%rd7, %r1, 8;
	add.s64 	%rd2, %rd6, %rd7;
	@%p2 bra 	$L__BB0_3;
	ld.global.f64 	%fd146, [%rd2];
	bra.uni 	$L__BB0_16;
$L__BB0_3:
	ld.global.f64 	%fd146, [%rd2];
	and.b32  	%r7, %r26, 7;
	and.b32  	%r38, %r26, 2147483640;
	neg.s32 	%r8, %r38;
	mov.b32 	%r109, 0;
$L__BB0_4:
	setp.lt.u32 	%p3, %r26, 8;
	mul.lo.s32 	%r40, %r109, %r25;
	add.s32 	%r10, %r40, %r3;
	add.s32 	%r11, %r40, %r4;
	add.s32 	%r12, %r40, %r5;
	add.s32 	%r13, %r40, %r6;
	mov.b32 	%r113, 0;
	@%p3 bra 	$L__BB0_7;
	mov.b32 	%r111, 0;
	mov.u32 	%r110, %r8;
$L__BB0_6:
	.pragma "nounroll";
	and.b32  	%r113, %r26, 2147483640;
	mul.lo.s32 	%r42, %r2, %r111;
	add.s32 	%r43, %r10, %r42;
	mul.wide.u32 	%rd8, %r43, 8;
	add.s64 	%rd9, %rd1, %rd8;
	ld.global.f64 	%fd23, [%rd9];
	add.s32 	%r44, %r11, %r42;
	mul.wide.u32 	%rd10, %r44, 8;
	add.s64 	%rd11, %rd1, %rd10;
	ld.global.f64 	%fd24, [%rd11];
	mul.f64 	%fd25, %fd23, %fd24;
	add.s32 	%r45, %r12, %r42;
	mul.wide.u32 	%rd12, %r45, 8;
	add.s64 	%rd13, %rd1, %rd12;
	ld.global.f64 	%fd26, [%rd13];
	mul.f64 	%fd27, %fd25, %fd26;
	add.s32 	%r46, %r13, %r42;
	mul.wide.u32 	%rd14, %r46, 8;
	add.s64 	%rd15, %rd1, %rd14;
	ld.global.f64 	%fd28, [%rd15];
	fma.rn.f64 	%fd29, %fd27, %fd28, %fd146;
	st.global.f64 	[%rd2], %fd29;
	add.s32 	%r47, %r43, %r2;
	mul.wide.u32 	%rd16, %r47, 8;
	add.s64 	%rd17, %rd1, %rd16;
	ld.global.f64 	%fd30, [%rd17];
	add.s32 	%r48, %r44, %r2;
	mul.wide.u32 	%rd18, %r48, 8;
	add.s64 	%rd19, %rd1, %rd18;
	ld.global.f64 	%fd31, [%rd19];
	mul.f64 	%fd32, %fd30, %fd31;
	add.s32 	%r49, %r45, %r2;
	mul.wide.u32 	%rd20, %r49, 8;
	add.s64 	%rd21, %rd1, %rd20;
	ld.global.f64 	%fd33, [%rd21];
	mul.f64 	%fd34, %fd32, %fd33;
	add.s32 	%r50, %r46, %r2;
	mul.wide.u32 	%rd22, %r50, 8;
	add.s64 	%rd23, %rd1, %rd22;
	ld.global.f64 	%fd35, [%rd23];
	fma.rn.f64 	%fd36, %fd34, %fd35, %fd29;
	st.global.f64 	[%rd2], %fd36;
	add.s32 	%r51, %r47, %r2;
	mul.wide.u32 	%rd24, %r51, 8;
	add.s64 	%rd25, %rd1, %rd24;
	ld.global.f64 	%fd37, [%rd25];
	add.s32 	%r52, %r48, %r2;
	mul.wide.u32 	%rd26, %r52, 8;
	add.s64 	%rd27, %rd1, %rd26;
	ld.global.f64 	%fd38, [%rd27];
	mul.f64 	%fd39, %fd37, %fd38;
	add.s32 	%r53, %r49, %r2;
	mul.wide.u32 	%rd28, %r53, 8;
	add.s64 	%rd29, %rd1, %rd28;
	ld.global.f64 	%fd40, [%rd29];
	mul.f64 	%fd41, %fd39, %fd40;
	add.s32 	%r54, %r50, %r2;
	mul.wide.u32 	%rd30, %r54, 8;
	add.s64 	%rd31, %rd1, %rd30;
	ld.global.f64 	%fd42, [%rd31];
	fma.rn.f64 	%fd43, %fd41, %fd42, %fd36;
	st.global.f64 	[%rd2], %fd43;
	add.s32 	%r55, %r51, %r2;
	mul.wide.u32 	%rd32, %r55, 8;
	add.s64 	%rd33, %rd1, %rd32;
	ld.global.f64 	%fd44, [%rd33];
	add.s32 	%r56, %r52, %r2;
	mul.wide.u32 	%rd34, %r56, 8;
	add.s64 	%rd35, %rd1, %rd34;
	ld.global.f64 	%fd45, [%rd35];
	mul.f64 	%fd46, %fd44, %fd45;
	add.s32 	%r57, %r53, %r2;
	mul.wide.u32 	%rd36, %r57, 8;
	add.s64 	%rd37, %rd1, %rd36;
	ld.global.f64 	%fd47, [%rd37];
	mul.f64 	%fd48, %fd46, %fd47;
	add.s32 	%r58, %r54, %r2;
	mul.wide.u32 	%rd38, %r58, 8;
	add.s64 	%rd39, %rd1, %rd38;
	ld.global.f64 	%fd49, [%rd39];
	fma.rn.f64 	%fd50, %fd48, %fd49, %fd43;
	st.global.f64 	[%rd2], %fd50;
	add.s32 	%r59, %r55, %r2;
	mul.wide.u32 	%rd40, %r59, 8;
	add.s64 	%rd41, %rd1, %rd40;
	ld.global.f64 	%fd51, [%rd41];
	add.s32 	%r60, %r56, %r2;
	mul.wide.u32 	%rd42, %r60, 8;
	add.s64 	%rd43, %rd1, %rd42;
	ld.global.f64 	%fd52, [%rd43];
	mul.f64 	%fd53, %fd51, %fd52;
	add.s32 	%r61, %r57, %r2;
	mul.wide.u32 	%rd44, %r61, 8;
	add.s64 	%rd45, %rd1, %rd44;
	ld.global.f64 	%fd54, [%rd45];
	mul.f64 	%fd55, %fd53, %fd54;
	add.s32 	%r62, %r58, %r2;
	mul.wide.u32 	%rd46, %r62, 8;
	add.s64 	%rd47, %rd1, %rd46;
	ld.global.f64 	%fd56, [%rd47];
	fma.rn.f64 	%fd57, %fd55, %fd56, %fd50;
	st.global.f64 	[%rd2], %fd57;
	add.s32 	%r63, %r59, %r2;
	mul.wide.u32 	%rd48, %r63, 8;
	add.s64 	%rd49, %rd1, %rd48;
	ld.global.f64 	%fd58, [%rd49];
	add.s32 	%r64, %r60, %r2;
	mul.wide.u32 	%rd50, %r64, 8;
	add.s64 	%rd51, %rd1, %rd50;
	ld.global.f64 	%fd59, [%rd51];
	mul.f64 	%fd60, %fd58, %fd59;
	add.s32 	%r65, %r61, %r2;
	mul.wide.u32 	%rd52, %r65, 8;
	add.s64 	%rd53, %rd1, %rd52;
	ld.global.f64 	%fd61, [%rd53];
	mul.f64 	%fd62, %fd60, %fd61;
	add.s32 	%r66, %r62, %r2;
	mul.wide.u32 	%rd54, %r66, 8;
	add.s64 	%rd55, %rd1, %rd54;
	ld.global.f64 	%fd63, [%rd55];
	fma.rn.f64 	%fd64, %fd62, %fd63, %fd57;
	st.global.f64 	[%rd2], %fd64;
	add.s32 	%r67, %r63, %r2;
	mul.wide.u32 	%rd56, %r67, 8;
	add.s64 	%rd57, %rd1, %rd56;
	ld.global.f64 	%fd65, [%rd57];
	add.s32 	%r68, %r64, %r2;
	mul.wide.u32 	%rd58, %r68, 8;
	add.s64 	%rd59, %rd1, %rd58;
	ld.global.f64 	%fd66, [%rd59];
	mul.f64 	%fd67, %fd65, %fd66;
	add.s32 	%r69, %r65, %r2;
	mul.wide.u32 	%rd60, %r69, 8;
	add.s64 	%rd61, %rd1, %rd60;
	ld.global.f64 	%fd68, [%rd61];
	mul.f64 	%fd69, %fd67, %fd68;
	add.s32 	%r70, %r66, %r2;
	mul.wide.u32 	%rd62, %r70, 8;
	add.s64 	%rd63, %rd1, %rd62;
	ld.global.f64 	%fd70, [%rd63];
	fma.rn.f64 	%fd71, %fd69, %fd70, %fd64;
	st.global.f64 	[%rd2], %fd71;
	add.s32 	%r71, %r67, %r2;
	mul.wide.u32 	%rd64, %r71, 8;
	add.s64 	%rd65, %rd1, %rd64;
	ld.global.f64 	%fd72, [%rd65];
	add.s32 	%r72, %r68, %r2;
	mul.wide.u32 	%rd66, %r72, 8;
	add.s64 	%rd67, %rd1, %rd66;
	ld.global.f64 	%fd73, [%rd67];
	mul.f64 	%fd74, %fd72, %fd73;
	add.s32 	%r73, %r69, %r2;
	mul.wide.u32 	%rd68, %r73, 8;
	add.s64 	%rd69, %rd1, %rd68;
	ld.global.f64 	%fd75, [%rd69];
	mul.f64 	%fd76, %fd74, %fd75;
	add.s32 	%r74, %r70, %r2;
	mul.wide.u32 	%rd70, %r74, 8;
	add.s64 	%rd71, %rd1, %rd70;
	ld.global.f64 	%fd77, [%rd71];
	fma.rn.f64 	%fd146, %fd76, %fd77, %fd71;
	st.global.f64 	[%rd2], %fd146;
	add.s32 	%r111, %r111, 8;
	add.s32 	%r110, %r110, 8;
	setp.ne.s32 	%p4, %r110, 0;
	@%p4 bra 	$L__BB0_6;
$L__BB0_7:
	setp.eq.s32 	%p5, %r7, 0;
	@%p5 bra 	$L__BB0_15;
	add.s32 	%r75, %r7, -1;
	setp.lt.u32 	%p6, %r75, 3;
	@%p6 bra 	$L__BB0_10;
	mul.lo.s32 	%r76, %r2, %r113;
	add.s32 	%r77, %r10, %r76;
	mul.wide.u32 	%rd72, %r77, 8;
	add.s64 	%rd73, %rd1, %rd72;
	ld.global.f64 	%fd79, [%rd73];
	add.s32 	%r78, %r11, %r76;
	mul.wide.u32 	%rd74, %r78, 8;
	add.s64 	%rd75, %rd1, %rd74;
	ld.global.f64 	%fd80, [%rd75];
	mul.f64 	%fd81, %fd79, %fd80;
	add.s32 	%r79, %r12, %r76;
	mul.wide.u32 	%rd76, %r79, 8;
	add.s64 	%rd77, %rd1, %rd76;
	ld.global.f64 	%fd82, [%rd77];
	mul.f64 	%fd83, %fd81, %fd82;
	add.s32 	%r80, %r13, %r76;
	mul.wide.u32 	%rd78, %r80, 8;
	add.s64 	%rd79, %rd1, %rd78;
	ld.global.f64 	%fd84, [%rd79];
	fma.rn.f64 	%fd85, %fd83, %fd84, %fd146;
	st.global.f64 	[%rd2], %fd85;
	add.s32 	%r81, %r77, %r2;
	mul.wide.u32 	%rd80, %r81, 8;
	add.s64 	%rd81, %rd1, %rd80;
	ld.global.f64 	%fd86, [%rd81];
	add.s32 	%r82, %r78, %r2;
	mul.wide.u32 	%rd82, %r82, 8;
	add.s64 	%rd83, %rd1, %rd82;
	ld.global.f64 	%fd87, [%rd83];
	mul.f64 	%fd88, %fd86, %fd87;
	add.s32 	%r83, %r79, %r2;
	mul.wide.u32 	%rd84, %r83, 8;
	add.s64 	%rd85, %rd1, %rd84;
	ld.global.f64 	%fd89, [%rd85];
	mul.f64 	%fd90, %fd88, %fd89;
	add.s32 	%r84, %r80, %r2;
	mul.wide.u32 	%rd86, %r84, 8;
	add.s64 	%rd87, %rd1, %rd86;
	ld.global.f64 	%fd91, [%rd87];
	fma.rn.f64 	%fd92, %fd90, %fd91, %fd85;
	st.global.f64 	[%rd2], %fd92;
	add.s32 	%r85, %r81, %r2;
	mul.wide.u32 	%rd88, %r85, 8;
	add.s64 	%rd89, %rd1, %rd88;
	ld.global.f64 	%fd93, [%rd89];
	add.s32 	%r86, %r82, %r2;
	mul.wide.u32 	%rd90, %r86, 8;
	add.s64 	%rd91, %rd1, %rd90;
	ld.global.f64 	%fd94, [%rd91];
	mul.f64 	%fd95, %fd93, %fd94;
	add.s32 	%r87, %r83, %r2;
	mul.wide.u32 	%rd92, %r87, 8;
	add.s64 	%rd93, %rd1, %rd92;
	ld.global.f64 	%fd96, [%rd93];
	mul.f64 	%fd97, %fd95, %fd96;
	add.s32 	%r88, %r84, %r2;
	mul.wide.u32 	%rd94, %r88, 8;
	add.s64 	%rd95, %rd1, %rd94;
	ld.global.f64 	%fd98, [%rd95];
	fma.rn.f64 	%fd99, %fd97, %fd98, %fd92;
	st.global.f64 	[%rd2], %fd99;
	add.s32 	%r89, %r85, %r2;
	mul.wide.u32 	%rd96, %r89, 8;
	add.s64 	%rd97, %rd1, %rd96;
	ld.global.f64 	%fd100, [%rd97];
	add.s32 	%r90, %r86, %r2;
	mul.wide.u32 	%rd98, %r90, 8;
	add.s64 	%rd99, %rd1, %rd98;
	ld.global.f64 	%fd101, [%rd99];
	mul.f64 	%fd102, %fd100, %fd101;
	add.s32 	%r91, %r87, %r2;
	mul.wide.u32 	%rd100, %r91, 8;
	add.s64 	%rd101, %rd1, %rd100;
	ld.global.f64 	%fd103, [%rd101];
	mul.f64 	%fd104, %fd102, %fd103;
	add.s32 	%r92, %r88, %r2;
	mul.wide.u32 	%rd102, %r92, 8;
	add.s64 	%rd103, %rd1, %rd102;
	ld.global.f64 	%fd105, [%rd103];
	fma.rn.f64 	%fd146, %fd104, %fd105, %fd99;
	st.global.f64 	[%rd2], %fd146;
	add.s32 	%r113, %r113, 4;
$L__BB0_10:
	and.b32  	%r93, %r26, 3;
	setp.eq.s32 	%p7, %r93, 0;
	@%p7 bra 	$L__BB0_15;
	setp.eq.s32 	%p8, %r93, 1;
	@%p8 bra 	$L__BB0_13;
	mul.lo.s32 	%r94, %r2, %r113;
	add.s32 	%r95, %r10, %r94;
	mul.wide.u32 	%rd104, %r95, 8;
	add.s64 	%rd105, %rd1, %rd104;
	ld.global.f64 	%fd107, [%rd105];
	add.s32 	%r96, %r11, %r94;
	mul.wide.u32 	%rd106, %r96, 8;
	add.s64 	%rd107, %rd1, %rd106;
	ld.global.f64 	%fd108, [%rd107];
	mul.f64 	%fd109, %fd107, %fd108;
	add.s32 	%r97, %r12, %r94;
	mul.wide.u32 	%rd108, %r97, 8;
	add.s64 	%rd109, %rd1, %rd108;
	ld.global.f64 	%fd110, [%rd109];
	mul.f64 	%fd111, %fd109, %fd110;
	add.s32 	%r98, %r13, %r94;
	mul.wide.u32 	%rd110, %r98, 8;
	add.s64 	%rd111, %rd1, %rd110;
	ld.global.f64 	%fd112, [%rd111];
	fma.rn.f64 	%fd113, %fd111, %fd112, %fd146;
	st.global.f64 	[%rd2], %fd113;
	add.s32 	%r99, %r95, %r2;
	mul.wide.u32 	%rd112, %r99, 8;
	add.s64 	%rd113, %rd1, %rd112;
	ld.global.f64 	%fd114, [%rd113];
	add.s32 	%r100, %r96, %r2;
	mul.wide.u32 	%rd114, %r100, 8;
	add.s64 	%rd115, %rd1, %rd114;
	ld.global.f64 	%fd115, [%rd115];
	mul.f64 	%fd116, %fd114, %fd115;
	add.s32 	%r101, %r97, %r2;
	mul.wide.u32 	%rd116, %r101, 8;
	add.s64 	%rd117, %rd1, %rd116;
	ld.global.f64 	%fd117, [%rd117];
	mul.f64 	%fd118, %fd116, %fd117;
	add.s32 	%r102, %r98, %r2;
	mul.wide.u32 	%rd118, %r102, 8;
	add.s64 	%rd119, %rd1, %rd118;
	ld.global.f64 	%fd119, [%rd119];
	fma.rn.f64 	%fd146, %fd118, %fd119, %fd113;
	st.global.f64 	[%rd2], %fd146;
	add.s32 	%r113, %r113, 2;
$L__BB0_13:
	and.b32  	%r103, %r26, 1;
	setp.eq.b32 	%p9, %r103, 1;
	not.pred 	%p10, %p9;
	@%p10 bra 	$L__BB0_15;
	mul.lo.s32 	%r104, %r2, %r113;
	add.s32 	%r105, %r10, %r104;
	mul.wide.u32 	%rd120, %r105, 8;
	add.s64 	%rd121, %rd1, %rd120;
	ld.global.f64 	%fd120, [%rd121];
	add.s32 	%r106, %r11, %r104;
	mul.wide.u32 	%rd122, %r106, 8;
	add.s64 	%rd123, %rd1, %rd122;
	ld.global.f64 	%fd121, [%rd123];
	mul.f64 	%fd122, %fd120, %fd121;
	add.s32 	%r107, %r12, %r104;
	mul.wide.u32 	%rd124, %r107, 8;
	add.s64 	%rd125, %rd1, %rd124;
	ld.global.f64 	%fd123, [%rd125];
	mul.f64 	%fd124, %fd122, %fd123;
	add.s32 	%r108, %r13, %r104;
	mul.wide.u32 	%rd126, %r108, 8;
	add.s64 	%rd127, %rd1, %rd126;
	ld.global.f64 	%fd125, [%rd127];
	fma.rn.f64 	%fd146, %fd124, %fd125, %fd146;
	st.global.f64 	[%rd2], %fd146;
$L__BB0_15:
	add.s32 	%r109, %r109, 1;
	setp.ne.s32 	%p11, %r109, %r26;
	@%p11 bra 	$L__BB0_4;
$L__BB0_16:
	ld.param.u64 	%rd137, [_Z17calculate_tensorsPdPKdS1_ii_param_2];
	cvta.to.global.u64 	%rd128, %rd137;
	mul.wide.u32 	%rd129, %r3, 8;
	add.s64 	%rd130, %rd128, %rd129;
	ld.global.f64 	%fd126, [%rd130];
	mul.wide.u32 	%rd131, %r4, 8;
	add.s64 	%rd132, %rd128, %rd131;
	ld.global.f64 	%fd127, [%rd132];
	mul.f64 	%fd128, %fd126, %fd127;
	mul.wide.u32 	%rd133, %r5, 8;
	add.s64 	%rd134, %rd128, %rd133;
	ld.global.f64 	%fd129, [%rd134];
	mul.f64 	%fd130, %fd128, %fd129;
	mul.wide.u32 	%rd135, %r6, 8;
	add.s64 	%rd136, %rd128, %rd135;
	ld.global.f64 	%fd131, [%rd136];
	mul.f64 	%fd132, %fd130, %fd131;
	div.rn.f64 	%fd133, %fd146, %fd132;
	st.global.f64 	[%rd2], %fd133;
$L__BB0_17:
	ret;

}


// ===== COMPILED SASS (sm_100) =====

	.target	sm_100

	.elftype	@"ET_EXEC"


//--------------------- .note.nv.tkinfo           --------------------------
	.section	.note.nv.tkinfo,"",@"SHT_NOTE"
	.sectionflags	@"SHF_NOTE_NV_TKINFO"
	.tkinfo
        /*0018*/ 	.word	0x00000002
        /*0030*/ 	.string	""
        /*0030*/ 	.string	"ptxas"
        /*0030*/ 	.string	"Cuda compilation tools, release 13.0, V13.0.88"
        /*0030*/ 	.string	"Build cuda_13.0.r13.0/compiler.36424714_0"
        /*0030*/ 	.string	"-arch sm_100 -m 64 "



//--------------------- .note.nv.cuinfo           --------------------------
	.section	.note.nv.cuinfo,"",@"SHT_NOTE"
	.sectionflags	@"SHF_NOTE_NV_CUINFO"
        /*0018*/ 	.short	0x0002
        /*001a*/ 	.short	0x0064
        /*001c*/ 	.short	0x0082
	.zero		2


//--------------------- .nv.info                  --------------------------
	.section	.nv.info,"",@"SHT_CUDA_INFO"
	.align	4


	//----- nvinfo : EIATTR_REGCOUNT
	.align		4
        /*0000*/ 	.byte	0x04, 0x2f
        /*0002*/ 	.short	(.L_1 - .L_0)
	.align		4
.L_0:
        /*0004*/ 	.word	index@(_Z17calculate_tensorsPdPKdS1_ii)
        /*0008*/ 	.word	0x0000001d


	//----- nvinfo : EIATTR_FRAME_SIZE
	.align		4
.L_1:
        /*000c*/ 	.byte	0x04, 0x11
        /*000e*/ 	.short	(.L_3 - .L_2)
	.align		4
.L_2:
        /*0010*/ 	.word	index@($__internal_0_$__cuda_sm20_div_rn_f64_full)
        /*0014*/ 	.word	0x00000000


	//----- nvinfo : EIATTR_FRAME_SIZE
	.align		4
.L_3:
        /*0018*/ 	.byte	0x04, 0x11
        /*001a*/ 	.short	(.L_5 - .L_4)
	.align		4
.L_4:
        /*001c*/ 	.word	index@(_Z17calculate_tensorsPdPKdS1_ii)
        /*0020*/ 	.word	0x00000000


	//----- nvinfo : EIATTR_MIN_STACK_SIZE
	.align		4
.L_5:
        /*0024*/ 	.byte	0x04, 0x12
        /*0026*/ 	.short	(.L_7 - .L_6)
	.align		4
.L_6:
        /*0028*/ 	.word	index@(_Z17calculate_tensorsPdPKdS1_ii)
        /*002c*/ 	.word	0x00000000
.L_7:


//--------------------- .nv.compat                --------------------------
	.section	.nv.compat,"",@"SHT_CUDA_COMPAT_INFO"
	.align	4
        /*0000*/ 	.byte	0x02, 0x09, 0x00, 0x00, 0x02, 0x02, 0x01, 0x00, 0x02, 0x05, 0x05, 0x00, 0x03, 0x07, 0x01, 0x01
        /*0010*/ 	.byte	0x02, 0x03, 0x00, 0x00, 0x02, 0x06, 0x01, 0x00, 0x04, 0x0b, 0x08, 0x00, 0x01, 0x00, 0x00, 0x00
        /*0020*/ 	.byte	0x00, 0x00, 0x00, 0x00


//--------------------- .nv.info._Z17calculate_tensorsPdPKdS1_ii --------------------------
	.section	.nv.info._Z17calculate_tensorsPdPKdS1_ii,"",@"SHT_CUDA_INFO"
	.sectionflags	@""
	.align	4


	//----- nvinfo : EIATTR_CUDA_API_VERSION
	.align		4
        /*0000*/ 	.byte	0x04, 0x37
        /*0002*/ 	.short	(.L_9 - .L_8)
.L_8:
        /*0004*/ 	.word	0x00000082


	//----- nvinfo : EIATTR_KPARAM_INFO
	.align		4
.L_9:
        /*0008*/ 	.byte	0x04, 0x17
        /*000a*/ 	.short	(.L_11 - .L_10)
.L_10:
        /*000c*/ 	.word	0x00000000
        /*0010*/ 	.short	0x0004
        /*0012*/ 	.short	0x001c
        /*0014*/ 	.byte	0x00, 0xf0, 0x11, 0x00


	//----- nvinfo : EIATTR_KPARAM_INFO
	.align		4
.L_11:
        /*0018*/ 	.byte	0x04, 0x17
        /*001a*/ 	.short	(.L_13 - .L_12)
.L_12:
        /*001c*/ 	.word	0x00000000
        /*0020*/ 	.short	0x0003
        /*0022*/ 	.short	0x0018
        /*0024*/ 	.byte	0x00, 0xf0, 0x11, 0x00


	//----- nvinfo : EIATTR_KPARAM_INFO
	.align		4
.L_13:
        /*0028*/ 	.byte	0x04, 0x17
        /*002a*/ 	.short	(.L_15 - .L_14)
.L_14:
        /*002c*/ 	.word	0x00000000
        /*0030*/ 	.short	0x0002
        /*0032*/ 	.short	0x0010
        /*0034*/ 	.byte	0x00, 0xf5, 0x21, 0x00


	//----- nvinfo : EIATTR_KPARAM_INFO
	.align		4
.L_15:
        /*0038*/ 	.byte	0x04, 0x17
        /*003a*/ 	.short	(.L_17 - .L_16)
.L_16:
        /*003c*/ 	.word	0x00000000
        /*0040*/ 	.short	0x0001
        /*0042*/ 	.short	0x0008
        /*0044*/ 	.byte	0x00, 0xf5, 0x21, 0x00


	//----- nvinfo : EIATTR_KPARAM_INFO
	.align		4
.L_17:
        /*0048*/ 	.byte	0x04, 0x17
        /*004a*/ 	.short	(.L_19 - .L_18)
.L_18:
        /*004c*/ 	.word	0x00000000
        /*0050*/ 	.short	0x0000
        /*0052*/ 	.short	0x0000
        /*0054*/ 	.byte	0x00, 0xf5, 0x21, 0x00


	//----- nvinfo : EIATTR_SPARSE_MMA_MASK
	.align		4
.L_19:
        /*0058*/ 	.byte	0x03, 0x50
        /*005a*/ 	.short	0x0000


	//----- nvinfo : EIATTR_MAXREG_COUNT
	.align		4
        /*005c*/ 	.byte	0x03, 0x1b
        /*005e*/ 	.short	0x00ff


	//----- nvinfo : EIATTR_MERCURY_ISA_VERSION
	.align		4
        /*0060*/ 	.byte	0x03, 0x5f
        /*0062*/ 	.short	0x0101


	//----- nvinfo : EIATTR_VRC_CTA_INIT_COUNT
	.align		4
        /*0064*/ 	.byte	0x02, 0x4a
	.zero		1
	.zero		1


	//----- nvinfo : EIATTR_EXIT_INSTR_OFFSETS
	.align		4
        /*0068*/ 	.byte	0x04, 0x1c
        /*006a*/ 	.short	(.L_21 - .L_20)


	//   ....[0]....
.L_20:
        /*006c*/ 	.word	0x00000090


	//   ....[1]....
        /*0070*/ 	.word	0x00001790


	//----- nvinfo : EIATTR_CRS_STACK_SIZE
	.align		4
.L_21:
        /*0074*/ 	.byte	0x04, 0x1e
        /*0076*/ 	.short	(.L_23 - .L_22)
.L_22:
        /*0078*/ 	.word	0x00000000


	//----- nvinfo : EIATTR_CBANK_PARAM_SIZE
	.align		4
.L_23:
        /*007c*/ 	.byte	0x03, 0x19
        /*007e*/ 	.short	0x0020


	//----- nvinfo : EIATTR_PARAM_CBANK
	.align		4
        /*0080*/ 	.byte	0x04, 0x0a
        /*0082*/ 	.short	(.L_25 - .L_24)
	.align		4
.L_24:
        /*0084*/ 	.word	index@(.nv.constant0._Z17calculate_tensorsPdPKdS1_ii)
        /*0088*/ 	.short	0x0380
        /*008a*/ 	.short	0x0020


	//----- nvinfo : EIATTR_SW_WAR
	.align		4
.L_25:
        /*008c*/ 	.byte	0x04, 0x36
        /*008e*/ 	.short	(.L_27 - .L_26)
.L_26:
        /*0090*/ 	.word	0x00000008
.L_27:


//--------------------- .nv.callgraph             --------------------------
	.section	.nv.callgraph,"",@"SHT_CUDA_CALLGRAPH"
	.align	4
	.sectionentsize	8
	.align		4
        /*0000*/ 	.word	0x00000000
	.align		4
        /*0004*/ 	.word	0xffffffff
	.align		4
        /*0008*/ 	.word	0x00000000
	.align		4
        /*000c*/ 	.word	0xfffffffe
	.align		4
        /*0010*/ 	.word	0x00000000
	.align		4
        /*0014*/ 	.word	0xfffffffd
	.align		4
        /*0018*/ 	.word	0x00000000
	.align		4
        /*001c*/ 	.word	0xfffffffc


//--------------------- .text._Z17calculate_tensorsPdPKdS1_ii --------------------------
	.section	.text._Z17calculate_tensorsPdPKdS1_ii,"ax",@progbits
	.align	128
        .global         _Z17calculate_tensorsPdPKdS1_ii
        .type           _Z17calculate_tensorsPdPKdS1_ii,@function
        .size           _Z17calculate_tensorsPdPKdS1_ii,(.L_x_15 - _Z17calculate_tensorsPdPKdS1_ii)
        .other          _Z17calculate_tensorsPdPKdS1_ii,@"STO_CUDA_ENTRY STV_DEFAULT"
_Z17calculate_tensorsPdPKdS1_ii:
.text._Z17calculate_tensorsPdPKdS1_ii:
[----:B------:R-:W-:Y:S01]  /*0000*/  LDC R1, c[0x0][0x37c] ;  /* 0x0000df00ff017b82 */ /* 0x000fe20000000800 */
[----:B------:R-:W0:Y:S07]  /*0010*/  S2R R2, SR_TID.X ;  /* 0x0000000000027919 */ /* 0x000e2e0000002100 */
[----:B------:R-:W0:Y:S01]  /*0020*/  S2UR UR5, SR_CTAID.X ;  /* 0x00000000000579c3 */ /* 0x000e220000002500 */
[----:B------:R-:W1:Y:S07]  /*0030*/  LDCU UR6, c[0x0][0x398] ;  /* 0x00007300ff0677ac */ /* 0x000e6e0008000800 */
[----:B------:R-:W0:Y:S01]  /*0040*/  LDC R3, c[0x0][0x360] ;  /* 0x0000d800ff037b82 */ /* 0x000e220000000800 */
[----:B-1----:R-:W-:-:S04]  /*0050*/  UIMAD UR4, UR6, UR6, URZ ;  /* 0x00000006060472a4 */ /* 0x002fc8000f8e02ff */
[----:B------:R-:W-:Y:S01]  /*0060*/  UIMAD UR4, UR4, UR4, URZ ;  /* 0x00000004040472a4 */ /* 0x000fe2000f8e02ff */
[----:B0-----:R-:W-:-:S05]  /*0070*/  IMAD R2, R3, UR5, R2 ;  /* 0x0000000503027c24 */ /* 0x001fca000f8e0202 */
[----:B------:R-:W-:-:S13]  /*0080*/  ISETP.GE.U32.AND P0, PT, R2, UR4, PT ;  /* 0x0000000402007c0c */ /* 0x000fda000bf06070 */
[----:B------:R-:W-:Y:S05]  /*0090*/  @P0 EXIT ;  /* 0x000000000000094d */ /* 0x000fea0003800000 */
[----:B------:R-:W0:Y:S01]  /*00a0*/  LDCU UR5, c[0x0][0x39c] ;  /* 0x00007380ff0577ac */ /* 0x000e220008000800 */
[----:B------:R-:W1:Y:S01]  /*00b0*/  LDC.64 R8, c[0x0][0x380] ;  /* 0x0000e000ff087b82 */ /* 0x000e620000000a00 */
[----:B------:R-:W2:Y:S01]  /*00c0*/  LDCU.64 UR10, c[0x0][0x358] ;  /* 0x00006b00ff0a77ac */ /* 0x000ea20008000a00 */
[----:B0-----:R-:W-:Y:S01]  /*00d0*/  ISETP.LT.AND P0, PT, RZ, UR5, PT ;  /* 0x00000005ff007c0c */ /* 0x001fe2000bf01270 */
[----:B-1----:R-:W-:-:S12]  /*00e0*/  IMAD.WIDE.U32 R8, R2, 0x8, R8 ;  /* 0x0000000802087825 */ /* 0x002fd800078e0008 */
[----:B--2---:R0:W5:Y:S01]  /*00f0*/  @!P0 LDG.E.64 R16, desc[UR10][R8.64] ;  /* 0x0000000a08108981 */ /* 0x004162000c1e1b00 */
[----:B------:R-:W1:Y:S08]  /*0100*/  I2F.U32.RP R0, UR6 ;  /* 0x0000000600007d06 */ /* 0x000e700008209000 */
[----:B-1----:R-:W1:Y:S02]  /*0110*/  MUFU.RCP R0, R0 ;  /* 0x0000000000007308 */ /* 0x002e640000001000 */
[----:B-1----:R-:W-:-:S02]  /*0120*/  IADD3 R4, PT, PT, R0, 0xffffffe, RZ ;  /* 0x0ffffffe00047810 */ /* 0x002fc40007ffe0ff */
[----:B------:R-:W-:-:S04]  /*0130*/  LOP3.LUT R0, RZ, UR6, RZ, 0x33, !PT ;  /* 0x00000006ff007c12 */ /* 0x000fc8000f8e33ff */
[----:B------:R1:W2:Y:S02]  /*0140*/  F2I.FTZ.U32.TRUNC.NTZ R5, R4 ;  /* 0x0000000400057305 */ /* 0x0002a4000021f000 */
[----:B-1----:R-:W-:Y:S01]  /*0150*/  IMAD.MOV.U32 R4, RZ, RZ, RZ ;  /* 0x000000ffff047224 */ /* 0x002fe200078e00ff */
[----:B--2---:R-:W-:-:S05]  /*0160*/  IADD3 R3, PT, PT, RZ, -R5, RZ ;  /* 0x80000005ff037210 */ /* 0x004fca0007ffe0ff */
[----:B------:R-:W-:-:S04]  /*0170*/  IMAD R3, R3, UR6, RZ ;  /* 0x0000000603037c24 */ /* 0x000fc8000f8e02ff */
[----:B------:R-:W-:-:S06]  /*0180*/  IMAD.HI.U32 R5, R5, R3, R4 ;  /* 0x0000000305057227 */ /* 0x000fcc00078e0004 */
[----:B------:R-:W-:-:S05]  /*0190*/  IMAD.HI.U32 R3, R5, R2, RZ ;  /* 0x0000000205037227 */ /* 0x000fca00078e00ff */
[----:B------:R-:W-:-:S05]  /*01a0*/  IADD3 R7, PT, PT, -R3, RZ, RZ ;  /* 0x000000ff03077210 */ /* 0x000fca0007ffe1ff */
[----:B------:R-:W-:-:S05]  /*01b0*/  IMAD R6, R7, UR6, R2 ;  /* 0x0000000607067c24 */ /* 0x000fca000f8e0202 */
[----:B------:R-:W-:-:S13]  /*01c0*/  ISETP.GE.U32.AND P1, PT, R6, UR6, PT ;  /* 0x0000000606007c0c */ /* 0x000fda000bf26070 */
[----:B------:R-:W-:Y:S01]  /*01d0*/  @P1 IADD3 R6, PT, PT, R6, -UR6, RZ ;  /* 0x8000000606061c10 */ /* 0x000fe2000fffe0ff */
[----:B------:R-:W-:Y:S01]  /*01e0*/  @P1 VIADD R3, R3, 0x1 ;  /* 0x0000000103031836 */ /* 0x000fe20000000000 */
[----:B------:R-:W-:Y:S02]  /*01f0*/  ISETP.NE.U32.AND P1, PT, RZ, UR6, PT ;  /* 0x00000006ff007c0c */ /* 0x000fe4000bf25070 */
[----:B------:R-:W-:-:S13]  /*0200*/  ISETP.GE.U32.AND P2, PT, R6, UR6, PT ;  /* 0x0000000606007c0c */ /* 0x000fda000bf46070 */
[----:B------:R-:W-:-:S04]  /*0210*/  @P2 IADD3 R3, PT, PT, R3, 0x1, RZ ;  /* 0x0000000103032810 */ /* 0x000fc80007ffe0ff */
[----:B------:R-:W-:-:S05]  /*0220*/  SEL R4, R0, R3, !P1 ;  /* 0x0000000300047207 */ /* 0x000fca0004800000 */
[----:B------:R-:W-:-:S05]  /*0230*/  IMAD.HI.U32 R3, R5, R4, RZ ;  /* 0x0000000405037227 */ /* 0x000fca00078e00ff */
[----:B------:R-:W-:-:S05]  /*0240*/  IADD3 R7, PT, PT, -R3, RZ, RZ ;  /* 0x000000ff03077210 */ /* 0x000fca0007ffe1ff */
[----:B------:R-:W-:-:S05]  /*0250*/  IMAD R6, R7, UR6, R4 ;  /* 0x0000000607067c24 */ /* 0x000fca000f8e0204 */
[----:B------:R-:W-:-:S13]  /*0260*/  ISETP.GE.U32.AND P2, PT, R6, UR6, PT ;  /* 0x0000000606007c0c */ /* 0x000fda000bf46070 */
[----:B------:R-:W-:Y:S01]  /*0270*/  @P2 VIADD R6, R6, -UR6 ;  /* 0x8000000606062c36 */ /* 0x000fe20008000000 */
[----:B------:R-:W-:-:S04]  /*0280*/  @P2 IADD3 R3, PT, PT, R3, 0x1, RZ ;  /* 0x0000000103032810 */ /* 0x000fc80007ffe0ff */
[----:B------:R-:W-:-:S13]  /*0290*/  ISETP.GE.U32.AND P3, PT, R6, UR6, PT ;  /* 0x0000000606007c0c */ /* 0x000fda000bf66070 */
[----:B------:R-:W-:-:S04]  /*02a0*/  @P3 IADD3 R3, PT, PT, R3, 0x1, RZ ;  /* 0x0000000103033810 */ /* 0x000fc80007ffe0ff */
[----:B------:R-:W-:-:S05]  /*02b0*/  SEL R6, R0, R3, !P1 ;  /* 0x0000000300067207 */ /* 0x000fca0004800000 */
[----:B------:R-:W-:-:S04]  /*02c0*/  IMAD.HI.U32 R5, R5, R6, RZ ;  /* 0x0000000605057227 */ /* 0x000fc800078e00ff */
[----:B------:R-:W-:-:S04]  /*02d0*/  IMAD.MOV R3, RZ, RZ, -R5 ;  /* 0x000000ffff037224 */ /* 0x000fc800078e0a05 */
[----:B------:R-:W-:-:S05]  /*02e0*/  IMAD R3, R3, UR6, R6 ;  /* 0x0000000603037c24 */ /* 0x000fca000f8e0206 */
[----:B------:R-:W-:-:S13]  /*02f0*/  ISETP.GE.U32.AND P2, PT, R3, UR6, PT ;  /* 0x0000000603007c0c */ /* 0x000fda000bf46070 */
[----:B------:R-:W-:Y:S02]  /*0300*/  @P2 IADD3 R3, PT, PT, R3, -UR6, RZ ;  /* 0x8000000603032c10 */ /* 0x000fe4000fffe0ff */
[----:B------:R-:W-:Y:S02]  /*0310*/  @P2 IADD3 R5, PT, PT, R5, 0x1, RZ ;  /* 0x0000000105052810 */ /* 0x000fe40007ffe0ff */
[----:B------:R-:W-:Y:S02]  /*0320*/  ISETP.GE.U32.AND P3, PT, R3, UR6, PT ;  /* 0x0000000603007c0c */ /* 0x000fe4000bf66070 */
[----:B------:R-:W-:-:S05]  /*0330*/  IADD3 R3, PT, PT, -R4, RZ, RZ ;  /* 0x000000ff04037210 */ /* 0x000fca0007ffe1ff */
[----:B------:R-:W-:-:S06]  /*0340*/  IMAD R2, R3, UR6, R2 ;  /* 0x0000000603027c24 */ /* 0x000fcc000f8e0202 */
[----:B------:R-:W-:-:S05]  /*0350*/  @P3 VIADD R5, R5, 0x1 ;  /* 0x0000000105053836 */ /* 0x000fca0000000000 */
[----:B------:R-:W-:Y:S02]  /*0360*/  SEL R0, R0, R5, !P1 ;  /* 0x0000000500007207 */ /* 0x000fe40004800000 */
[----:B------:R-:W-:-:S03]  /*0370*/  IADD3 R5, PT, PT, -R6, RZ, RZ ;  /* 0x000000ff06057210 */ /* 0x000fc60007ffe1ff */
[----:B------:R-:W-:Y:S02]  /*0380*/  IMAD.MOV R7, RZ, RZ, -R0 ;  /* 0x000000ffff077224 */ /* 0x000fe400078e0a00 */
[----:B------:R-:W-:Y:S02]  /*0390*/  IMAD R3, R5, UR6, R4 ;  /* 0x0000000605037c24 */ /* 0x000fe4000f8e0204 */
[----:B------:R-:W-:Y:S01]  /*03a0*/  IMAD R4, R7, UR6, R6 ;  /* 0x0000000607047c24 */ /* 0x000fe2000f8e0206 */
[----:B0-----:R-:W-:Y:S06]  /*03b0*/  @!P0 BRA `(.L_x_0) ;  /* 0x0000001000688947 */ /* 0x001fec0003800000 */
[----:B-----5:R0:W5:Y:S01]  /*03c0*/  LDG.E.64 R16, desc[UR10][R8.64] ;  /* 0x0000000a08107981 */ /* 0x020162000c1e1b00 */
[----:B------:R-:W-:Y:S02]  /*03d0*/  ULOP3.LUT UR4, UR5, 0x7ffffff8, URZ, 0xc0, !UPT ;  /* 0x7ffffff805047892 */ /* 0x000fe4000f8ec0ff */
[----:B------:R-:W-:Y:S02]  /*03e0*/  ULOP3.LUT UR8, UR5, 0x7, URZ, 0xc0, !UPT ;  /* 0x0000000705087892 */ /* 0x000fe4000f8ec0ff */
[----:B------:R-:W-:Y:S02]  /*03f0*/  UIADD3 UR7, UPT, UPT, -UR4, URZ, URZ ;  /* 0x000000ff04077290 */ /* 0x000fe4000fffe1ff */
[----:B------:R-:W-:Y:S01]  /*0400*/  UIMAD UR6, UR6, UR5, URZ ;  /* 0x00000005060672a4 */ /* 0x000fe2000f8e02ff */
[----:B------:R-:W-:-:S11]  /*0410*/  UMOV UR4, URZ ;  /* 0x000000ff00047c82 */ /* 0x000fd60008000000 */
.L_x_6:
[----:B-1----:R-:W1:Y:S02]  /*0420*/  LDC.64 R10, c[0x0][0x398] ;  /* 0x0000e600ff0a7b82 */ /* 0x002e640000000a00 */
[----:B-1----:R-:W-:Y:S01]  /*0430*/  ISETP.GE.U32.AND P1, PT, R11, 0x8, PT ;  /* 0x000000080b00780c */ /* 0x002fe20003f26070 */
[C---:B------:R-:W-:Y:S02]  /*0440*/  IMAD R5, R10.reuse, UR4, R2 ;  /* 0x000000040a057c24 */ /* 0x040fe4000f8e0202 */
[C---:B------:R-:W-:Y:S02]  /*0450*/  IMAD R6, R10.reuse, UR4, R3 ;  /* 0x000000040a067c24 */ /* 0x040fe4000f8e0203 */
[C---:B------:R-:W-:Y:S02]  /*0460*/  IMAD R7, R10.reuse, UR4, R4 ;  /* 0x000000040a077c24 */ /* 0x040fe4000f8e0204 */
[----:B------:R-:W-:Y:S01]  /*0470*/  IMAD R22, R10, UR4, R0 ;  /* 0x000000040a167c24 */ /* 0x000fe2000f8e0200 */
[----:B------:R-:W-:Y:S01]  /*0480*/  UIADD3 UR4, UPT, UPT, UR4, 0x1, URZ ;  /* 0x0000000104047890 */ /* 0x000fe2000fffe0ff */
[----:B------:R-:W-:-:S05]  /*0490*/  HFMA2 R10, -RZ, RZ, 0, 0 ;  /* 0x00000000ff0a7431 */ /* 0x000fca00000001ff */
[----:B------:R-:W-:Y:S01]  /*04a0*/  ISETP.NE.AND P0, PT, R11, UR4, PT ;  /* 0x000000040b007c0c */ /* 0x000fe2000bf05270 */
[----:B--234-:R-:W-:-:S12]  /*04b0*/  @!P1 BRA `(.L_x_1) ;  /* 0x0000000800209947 */ /* 0x01cfd80003800000 */
[----:B------:R-:W-:Y:S01]  /*04c0*/  MOV R10, RZ ;  /* 0x000000ff000a7202 */ /* 0x000fe20000000f00 */
[----:B------:R-:W-:-:S06]  /*04d0*/  UMOV UR5, UR7 ;  /* 0x0000000700057c82 */ /* 0x000fcc0008000000 */
.L_x_2:
[----:B-1----:R-:W1:Y:S01]  /*04e0*/  LDC.64 R12, c[0x0][0x388] ;  /* 0x0000e200ff0c7b82 */ /* 0x002e620000000a00 */
[C---:B------:R-:W-:Y:S02]  /*04f0*/  IMAD R25, R10.reuse, UR6, R5 ;  /* 0x000000060a197c24 */ /* 0x040fe4000f8e0205 */
[----:B------:R-:W-:Y:S02]  /*0500*/  IMAD R23, R10, UR6, R6 ;  /* 0x000000060a177c24 */ /* 0x000fe4000f8e0206 */
[----:B-1----:R-:W-:-:S04]  /*0510*/  IMAD.WIDE.U32 R14, R25, 0x8, R12 ;  /* 0x00000008190e7825 */ /* 0x002fc800078e000c */
[----:B------:R-:W-:Y:S02]  /*0520*/  IMAD.WIDE.U32 R20, R23, 0x8, R12 ;  /* 0x0000000817147825 */ /* 0x000fe400078e000c */
[----:B------:R-:W2:Y:S04]  /*0530*/  LDG.E.64 R14, desc[UR10][R14.64] ;  /* 0x0000000a0e0e7981 */ /* 0x000ea8000c1e1b00 */
[----:B------:R-:W2:Y:S01]  /*0540*/  LDG.E.64 R20, desc[UR10][R20.64] ;  /* 0x0000000a14147981 */ /* 0x000ea2000c1e1b00 */
[C---:B------:R-:W-:Y:S02]  /*0550*/  IMAD R24, R10.reuse, UR6, R7 ;  /* 0x000000060a187c24 */ /* 0x040fe4000f8e0207 */
[----:B------:R-:W-:Y:S02]  /*0560*/  IMAD R26, R10, UR6, R22 ;  /* 0x000000060a1a7c24 */ /* 0x000fe4000f8e0216 */
[----:B------:R-:W-:-:S06]  /*0570*/  IMAD.WIDE.U32 R18, R24, 0x8, R12 ;  /* 0x0000000818127825 */ /* 0x000fcc00078e000c */
[----:B------:R-:W3:Y:S01]  /*0580*/  LDG.E.64 R18, desc[UR10][R18.64] ;  /* 0x0000000a12127981 */ /* 0x000ee2000c1e1b00 */
[----:B--2---:R-:W-:Y:S01]  /*0590*/  DMUL R20, R14, R20 ;  /* 0x000000140e147228 */ /* 0x004fe20000000000 */
[----:B------:R-:W-:-:S06]  /*05a0*/  IMAD.WIDE.U32 R14, R26, 0x8, R12 ;  /* 0x000000081a0e7825 */ /* 0x000fcc00078e000c */
[----:B------:R-:W2:Y:S01]  /*05b0*/  LDG.E.64 R14, desc[UR10][R14.64] ;  /* 0x0000000a0e0e7981 */ /* 0x000ea2000c1e1b00 */
[----:B---3--:R-:W-:Y:S01]  /*05c0*/  DMUL R18, R20, R18 ;  /* 0x0000001214127228 */ /* 0x008fe20000000000 */
[----:B------:R-:W-:Y:S01]  /*05d0*/  IADD3 R23, PT, PT, R23, UR6, RZ ;  /* 0x0000000617177c10 */ /* 0x000fe2000fffe0ff */
[----:B------:R-:W-:-:S04]  /*05e0*/  VIADD R25, R25, UR6 ;  /* 0x0000000619197c36 */ /* 0x000fc80008000000 */
[--C-:B------:R-:W-:Y:S02]  /*05f0*/  IMAD.WIDE.U32 R20, R23, 0x8, R12.reuse ;  /* 0x0000000817147825 */ /* 0x100fe400078e000c */
[----:B--2--5:R-:W-:Y:S02]  /*0600*/  DFMA R16, R18, R14, R16 ;  /* 0x0000000e1210722b */ /* 0x024fe40000000010 */
[----:B------:R-:W-:-:S05]  /*0610*/  IMAD.WIDE.U32 R14, R25, 0x8, R12 ;  /* 0x00000008190e7825 */ /* 0x000fca00078e000c */
[----:B------:R1:W-:Y:S04]  /*0620*/  STG.E.64 desc[UR10][R8.64], R16 ;  /* 0x0000001008007986 */ /* 0x0003e8000c101b0a */
[----:B------:R-:W2:Y:S04]  /*0630*/  LDG.E.64 R14, desc[UR10][R14.64] ;  /* 0x0000000a0e0e7981 */ /* 0x000ea8000c1e1b00 */
[----:B------:R-:W2:Y:S01]  /*0640*/  LDG.E.64 R20, desc[UR10][R20.64] ;  /* 0x0000000a14147981 */ /* 0x000ea2000c1e1b00 */
[----:B------:R-:W-:Y:S01]  /*0650*/  IADD3 R24, PT, PT, R24, UR6, RZ ;  /* 0x0000000618187c10 */ /* 0x000fe2000fffe0ff */
[----:B------:R-:W-:-:S04]  /*0660*/  VIADD R26, R26, UR6 ;  /* 0x000000061a1a7c36 */ /* 0x000fc80008000000 */
[----:B------:R-:W-:-:S06]  /*0670*/  IMAD.WIDE.U32 R18, R26, 0x8, R12 ;  /* 0x000000081a127825 */ /* 0x000fcc00078e000c */
[----:B------:R-:W3:Y:S01]  /*0680*/  LDG.E.64 R18, desc[UR10][R18.64] ;  /* 0x0000000a12127981 */ /* 0x000ee2000c1e1b00 */
[----:B--2---:R-:W-:Y:S01]  /*0690*/  DMUL R20, R14, R20 ;  /* 0x000000140e147228 */ /* 0x004fe20000000000 */
[----:B------:R-:W-:-:S06]  /*06a0*/  IMAD.WIDE.U32 R14, R24, 0x8, R12 ;  /* 0x00000008180e7825 */ /* 0x000fcc00078e000c */
[----:B------:R-:W2:Y:S01]  /*06b0*/  LDG.E.64 R14, desc[UR10][R14.64] ;  /* 0x0000000a0e0e7981 */ /* 0x000ea2000c1e1b00 */
[----:B------:R-:W-:Y:S02]  /*06c0*/  IADD3 R25, PT, PT, R25, UR6, RZ ;  /* 0x0000000619197c10 */ /* 0x000fe4000fffe0ff */
[----:B------:R-:W-:Y:S01]  /*06d0*/  IADD3 R23, PT, PT, R23, UR6, RZ ;  /* 0x0000000617177c10 */ /* 0x000fe2000fffe0ff */
[----:B--2---:R-:W-:-:S04]  /*06e0*/  DMUL R14, R20, R14 ;  /* 0x0000000e140e7228 */ /* 0x004fc80000000000 */
[----:B------:R-:W-:-:S04]  /*06f0*/  IMAD.WIDE.U32 R20, R23, 0x8, R12 ;  /* 0x0000000817147825 */ /* 0x000fc800078e000c */
[----:B---3--:R-:W-:Y:S01]  /*0700*/  DFMA R18, R14, R18, R16 ;  /* 0x000000120e12722b */ /* 0x008fe20000000010 */
[----:B------:R-:W-:-:S06]  /*0710*/  IMAD.WIDE.U32 R14, R25, 0x8, R12 ;  /* 0x00000008190e7825 */ /* 0x000fcc00078e000c */
[----:B------:R2:W-:Y:S04]  /*0720*/  STG.E.64 desc[UR10][R8.64], R18 ;  /* 0x0000001208007986 */ /* 0x0005e8000c101b0a */
[----:B------:R-:W3:Y:S04]  /*0730*/  LDG.E.64 R14, desc[UR10][R14.64] ;  /* 0x0000000a0e0e7981 */ /* 0x000ee8000c1e1b00 */
[----:B------:R-:W3:Y:S01]  /*0740*/  LDG.E.64 R20, desc[UR10][R20.64] ;  /* 0x0000000a14147981 */ /* 0x000ee2000c1e1b00 */
[----:B------:R-:W-:Y:S01]  /*0750*/  VIADD R24, R24, UR6 ;  /* 0x0000000618187c36 */ /* 0x000fe20008000000 */
[----:B------:R-:W-:-:S05]  /*0760*/  IADD3 R26, PT, PT, R26, UR6, RZ ;  /* 0x000000061a1a7c10 */ /* 0x000fca000fffe0ff */
[----:B-1----:R-:W-:-:S06]  /*0770*/  IMAD.WIDE.U32 R16, R26, 0x8, R12 ;  /* 0x000000081a107825 */ /* 0x002fcc00078e000c */
[----:B------:R-:W4:Y:S01]  /*0780*/  LDG.E.64 R16, desc[UR10][R16.64] ;  /* 0x0000000a10107981 */ /* 0x000f22000c1e1b00 */
[----:B---3--:R-:W-:Y:S01]  /*0790*/  DMUL R20, R14, R20 ;  /* 0x000000140e147228 */ /* 0x008fe20000000000 */
[----:B------:R-:W-:-:S06]  /*07a0*/  IMAD.WIDE.U32 R14, R24, 0x8, R12 ;  /* 0x00000008180e7825 */ /* 0x000fcc00078e000c */
[----:B------:R-:W3:Y:S01]  /*07b0*/  LDG.E.64 R14, desc[UR10][R14.64] ;  /* 0x0000000a0e0e7981 */ /* 0x000ee2000c1e1b00 */
[----:B------:R-:W-:Y:S01]  /*07c0*/  IADD3 R25, PT, PT, R25, UR6, RZ ;  /* 0x0000000619197c10 */ /* 0x000fe2000fffe0ff */
[----:B------:R-:W-:Y:S01]  /*07d0*/  VIADD R23, R23, UR6 ;  /* 0x0000000617177c36 */ /* 0x000fe20008000000 */
[----:B---3--:R-:W-:-:S03]  /*07e0*/  DMUL R14, R20, R14 ;  /* 0x0000000e140e7228 */ /* 0x008fc60000000000 */
[----:B------:R-:W-:-:S05]  /*07f0*/  IMAD.WIDE.U32 R20, R23, 0x8, R12 ;  /* 0x0000000817147825 */ /* 0x000fca00078e000c */
[----:B----4-:R-:W-:Y:S01]  /*0800*/  DFMA R16, R14, R16, R18 ;  /* 0x000000100e10722b */ /* 0x010fe20000000012 */
[----:B------:R-:W-:-:S06]  /*0810*/  IMAD.WIDE.U32 R14, R25, 0x8, R12 ;  /* 0x00000008190e7825 */ /* 0x000fcc00078e000c */
[----:B------:R1:W-:Y:S04]  /*0820*/  STG.E.64 desc[UR10][R8.64], R16 ;  /* 0x0000001008007986 */ /* 0x0003e8000c101b0a */
[----:B------:R-:W3:Y:S04]  /*0830*/  LDG.E.64 R14, desc[UR10][R14.64] ;  /* 0x0000000a0e0e7981 */ /* 0x000ee8000c1e1b00 */
[----:B------:R-:W3:Y:S01]  /*0840*/  LDG.E.64 R20, desc[UR10][R20.64] ;  /* 0x0000000a14147981 */ /* 0x000ee2000c1e1b00 */
[----:B------:R-:W-:Y:S02]  /*0850*/  IADD3 R24, PT, PT, R24, UR6, RZ ;  /* 0x0000000618187c10 */ /* 0x000fe4000fffe0ff */
[----:B------:R-:W-:-:S05]  /*0860*/  IADD3 R26, PT, PT, R26, UR6, RZ ;  /* 0x000000061a1a7c10 */ /* 0x000fca000fffe0ff */
[----:B--2---:R-:W-:-:S06]  /*0870*/  IMAD.WIDE.U32 R18, R26, 0x8, R12 ;  /* 0x000000081a127825 */ /* 0x004fcc00078e000c */
[----:B------:R-:W2:Y:S01]  /*0880*/  LDG.E.64 R18, desc[UR10][R18.64] ;  /* 0x0000000a12127981 */ /* 0x000ea2000c1e1b00 */
[----:B---3--:R-:W-:Y:S01]  /*0890*/  DMUL R20, R14, R20 ;  /* 0x000000140e147228 */ /* 0x008fe20000000000 */
[----:B------:R-:W-:-:S06]  /*08a0*/  IMAD.WIDE.U32 R14, R24, 0x8, R12 ;  /* 0x00000008180e7825 */ /* 0x000fcc00078e000c */
[----:B------:R-:W3:Y:S01]  /*08b0*/  LDG.E.64 R14, desc[UR10][R14.64] ;  /* 0x0000000a0e0e7981 */ /* 0x000ee2000c1e1b00 */
[----:B------:R-:W-:Y:S01]  /*08c0*/  IADD3 R23, PT, PT, R23, UR6, RZ ;  /* 0x0000000617177c10 */ /* 0x000fe2000fffe0ff */
[----:B------:R-:W-:Y:S01]  /*08d0*/  VIADD R25, R25, UR6 ;  /* 0x0000000619197c36 */ /* 0x000fe20008000000 */
[----:B---3--:R-:W-:-:S03]  /*08e0*/  DMUL R14, R20, R14 ;  /* 0x0000000e140e7228 */ /* 0x008fc60000000000 */
[----:B------:R-:W-:-:S05]  /*08f0*/  IMAD.WIDE.U32 R20, R23, 0x8, R12 ;  /* 0x0000000817147825 */ /* 0x000fca00078e000c */
[----:B--2---:R-:W-:Y:S01]  /*0900*/  DFMA R18, R14, R18, R16 ;  /* 0x000000120e12722b */ /* 0x004fe20000000010 */
[----:B------:R-:W-:-:S06]  /*0910*/  IMAD.WIDE.U32 R14, R25, 0x8, R12 ;  /* 0x00000008190e7825 */ /* 0x000fcc00078e000c */
[----:B------:R2:W-:Y:S04]  /*0920*/  STG.E.64 desc[UR10][R8.64], R18 ;  /* 0x0000001208007986 */ /* 0x0005e8000c101b0a */
[----:B------:R-:W3:Y:S04]  /*0930*/  LDG.E.64 R14, desc[UR10][R14.64] ;  /* 0x0000000a0e0e7981 */ /* 0x000ee8000c1e1b00 */
[----:B------:R-:W3:Y:S01]  /*0940*/  LDG.E.64 R20, desc[UR10][R20.64] ;  /* 0x0000000a14147981 */ /* 0x000ee2000c1e1b00 */
[----:B------:R-:W-:Y:S01]  /*0950*/  IADD3 R24, PT, PT, R24, UR6, RZ ;  /* 0x0000000618187c10 */ /* 0x000fe2000fffe0ff */
[----:B------:R-:W-:-:S04]  /*0960*/  VIADD R26, R26, UR6 ;  /* 0x000000061a1a7c36 */ /* 0x000fc80008000000 */
[----:B-1----:R-:W-:-:S06]  /*0970*/  IMAD.WIDE.U32 R16, R26, 0x8, R12 ;  /* 0x000000081a107825 */ /* 0x002fcc00078e000c */
[----:B------:R-:W4:Y:S01]  /*0980*/  LDG.E.64 R16, desc[UR10][R16.64] ;  /* 0x0000000a10107981 */ /* 0x000f22000c1e1b00 */
[----:B---3--:R-:W-:Y:S01]  /*0990*/  DMUL R20, R14, R20 ;  /* 0x000000140e147228 */ /* 0x008fe20000000000 */
[----:B------:R-:W-:-:S06]  /*09a0*/  IMAD.WIDE.U32 R14, R24, 0x8, R12 ;  /* 0x00000008180e7825 */ /* 0x000fcc00078e000c */
[----:B------:R-:W3:Y:S01]  /*09b0*/  LDG.E.64 R14, desc[UR10][R14.64] ;  /* 0x0000000a0e0e7981 */ /* 0x000ee2000c1e1b00 */
[----:B------:R-:W-:Y:S02]  /*09c0*/  IADD3 R25, PT, PT, R25, UR6, RZ ;  /* 0x0000000619197c10 */ /* 0x000fe4000fffe0ff */
[----:B------:R-:W-:Y:S01]  /*09d0*/  IADD3 R23, PT, PT, R23, UR6, RZ ;  /* 0x0000000617177c10 */ /* 0x000fe2000fffe0ff */
[----:B---3--:R-:W-:-:S08]  /*09e0*/  DMUL R14, R20, R14 ;  /* 0x0000000e140e7228 */ /* 0x008fd00000000000 */
[----:B----4-:R-:W-:Y:S01]  /*09f0*/  DFMA R16, R14, R16, R18 ;  /* 0x000000100e10722b */ /* 0x010fe20000000012 */
[----:B------:R-:W-:-:S04]  /*0a00*/  IMAD.WIDE.U32 R14, R25, 0x8, R12 ;  /* 0x00000008190e7825 */ /* 0x000fc800078e000c */
[----:B--2---:R-:W-:Y:S02]  /*0a10*/  IMAD.WIDE.U32 R18, R23, 0x8, R12 ;  /* 0x0000000817127825 */ /* 0x004fe400078e000c */
[----:B------:R1:W-:Y:S04]  /*0a20*/  STG.E.64 desc[UR10][R8.64], R16 ;  /* 0x0000001008007986 */ /* 0x0003e8000c101b0a */
[----:B------:R-:W2:Y:S04]  /*0a30*/  LDG.E.64 R14, desc[UR10][R14.64] ;  /* 0x0000000a0e0e7981 */ /* 0x000ea8000c1e1b00 */
[----:B------:R-:W2:Y:S01]  /*0a40*/  LDG.E.64 R18, desc[UR10][R18.64] ;  /* 0x0000000a12127981 */ /* 0x000ea2000c1e1b00 */
[----:B------:R-:W-:Y:S01]  /*0a50*/  VIADD R24, R24, UR6 ;  /* 0x0000000618187c36 */ /* 0x000fe20008000000 */
[----:B------:R-:W-:-:S05]  /*0a60*/  IADD3 R26, PT, PT, R26, UR6, RZ ;  /* 0x000000061a1a7c10 */ /* 0x000fca000fffe0ff */
[----:B------:R-:W-:-:S06]  /*0a70*/  IMAD.WIDE.U32 R20, R26, 0x8, R12 ;  /* 0x000000081a147825 */ /* 0x000fcc00078e000c */
[----:B------:R-:W3:Y:S01]  /*0a80*/  LDG.E.64 R20, desc[UR10][R20.64] ;  /* 0x0000000a14147981 */ /* 0x000ee2000c1e1b00 */
[----:B--2---:R-:W-:Y:S01]  /*0a90*/  DMUL R18, R14, R18 ;  /* 0x000000120e127228 */ /* 0x004fe20000000000 */
[----:B------:R-:W-:-:S06]  /*0aa0*/  IMAD.WIDE.U32 R14, R24, 0x8, R12 ;  /* 0x00000008180e7825 */ /* 0x000fcc00078e000c */
[----:B------:R-:W2:Y:S01]  /*0ab0*/  LDG.E.64 R14, desc[UR10][R14.64] ;  /* 0x0000000a0e0e7981 */ /* 0x000ea2000c1e1b00 */
[----:B------:R-:W-:Y:S01]  /*0ac0*/  IADD3 R25, PT, PT, R25, UR6, RZ ;  /* 0x0000000619197c10 */ /* 0x000fe2000fffe0ff */
[----:B------:R-:W-:Y:S01]  /*0ad0*/  VIADD R23, R23, UR6 ;  /* 0x0000000617177c36 */ /* 0x000fe20008000000 */
[----:B--2---:R-:W-:-:S08]  /*0ae0*/  DMUL R14, R18, R14 ;  /* 0x0000000e120e7228 */ /* 0x004fd00000000000 */
[----:B---3--:R-:W-:Y:S01]  /*0af0*/  DFMA R20, R14, R20, R16 ;  /* 0x000000140e14722b */ /* 0x008fe20000000010 */
[----:B-1----:R-:W-:-:S04]  /*0b00*/  IMAD.WIDE.U32 R16, R25, 0x8, R12 ;  /* 0x0000000819107825 */ /* 0x002fc800078e000c */
[----:B------:R-:W-:Y:S02]  /*0b10*/  IMAD.WIDE.U32 R14, R23, 0x8, R12 ;  /* 0x00000008170e7825 */ /* 0x000fe400078e000c */
[----:B------:R1:W-:Y:S04]  /*0b20*/  STG.E.64 desc[UR10][R8.64], R20 ;  /* 0x0000001408007986 */ /* 0x0003e8000c101b0a */
[----:B------:R-:W2:Y:S04]  /*0b30*/  LDG.E.64 R16, desc[UR10][R16.64] ;  /* 0x0000000a10107981 */ /* 0x000ea8000c1e1b00 */
[----:B------:R-:W2:Y:S01]  /*0b40*/  LDG.E.64 R14, desc[UR10][R14.64] ;  /* 0x0000000a0e0e7981 */ /* 0x000ea2000c1e1b00 */
[----:B------:R-:W-:-:S02]  /*0b50*/  IADD3 R24, PT, PT, R24, UR6, RZ ;  /* 0x0000000618187c10 */ /* 0x000fc4000fffe0ff */
        /* <DEDUP_REMOVED lines=11> */
[--C-:B------:R-:W-:Y:S01]  /*0c10*/  IMAD.WIDE.U32 R18, R23, 0x8, R12.reuse ;  /* 0x0000000817127825 */ /* 0x100fe200078e000c */
[----:B------:R-:W-:Y:S01]  /*0c20*/  IADD3 R23, PT, PT, R24, UR6, RZ ;  /* 0x0000000618177c10 */ /* 0x000fe2000fffe0ff */
[----:B------:R1:W-:Y:S04]  /*0c30*/  STG.E.64 desc[UR10][R8.64], R14 ;  /* 0x0000000e08007986 */ /* 0x0003e8000c101b0a */
[----:B------:R-:W2:Y:S01]  /*0c40*/  LDG.E.64 R20, desc[UR10][R20.64] ;  /* 0x0000000a14147981 */ /* 0x000ea2000c1e1b00 */
[----:B------:R-:W-:-:S03]  /*0c50*/  IMAD.WIDE.U32 R16, R23, 0x8, R12 ;  /* 0x0000000817107825 */ /* 0x000fc600078e000c */
[----:B------:R-:W2:Y:S01]  /*0c60*/  LDG.E.64 R18, desc[UR10][R18.64] ;  /* 0x0000000a12127981 */ /* 0x000ea2000c1e1b00 */
[----:B------:R-:W-:-:S03]  /*0c70*/  VIADD R23, R26, UR6 ;  /* 0x000000061a177c36 */ /* 0x000fc60008000000 */
[----:B------:R-:W3:Y:S01]  /*0c80*/  LDG.E.64 R16, desc[UR10][R16.64] ;  /* 0x0000000a10107981 */ /* 0x000ee2000c1e1b00 */
[----:B------:R-:W-:-:S06]  /*0c90*/  IMAD.WIDE.U32 R12, R23, 0x8, R12 ;  /* 0x00000008170c7825 */ /* 0x000fcc00078e000c */
[----:B------:R-:W4:Y:S01]  /*0ca0*/  LDG.E.64 R12, desc[UR10][R12.64] ;  /* 0x0000000a0c0c7981 */ /* 0x000f22000c1e1b00 */
[----:B------:R-:W-:-:S04]  /*0cb0*/  UIADD3 UR5, UPT, UPT, UR5, 0x8, URZ ;  /* 0x0000000805057890 */ /* 0x000fc8000fffe0ff */
[----:B------:R-:W-:Y:S01]  /*0cc0*/  UISETP.NE.AND UP0, UPT, UR5, URZ, UPT ;  /* 0x000000ff0500728c */ /* 0x000fe2000bf05270 */
[----:B------:R-:W-:Y:S01]  /*0cd0*/  IADD3 R10, PT, PT, R10, 0x8, RZ ;  /* 0x000000080a0a7810 */ /* 0x000fe20007ffe0ff */
[----:B--2---:R-:W-:-:S08]  /*0ce0*/  DMUL R24, R20, R18 ;  /* 0x0000001214187228 */ /* 0x004fd00000000000 */
[----:B---3--:R-:W-:-:S08]  /*0cf0*/  DMUL R24, R24, R16 ;  /* 0x0000001018187228 */ /* 0x008fd00000000000 */
[----:B----4-:R-:W-:-:S07]  /*0d00*/  DFMA R16, R24, R12, R14 ;  /* 0x0000000c1810722b */ /* 0x010fce000000000e */
[----:B------:R1:W-:Y:S01]  /*0d10*/  STG.E.64 desc[UR10][R8.64], R16 ;  /* 0x0000001008007986 */ /* 0x0003e2000c101b0a */
[----:B------:R-:W-:Y:S05]  /*0d20*/  BRA.U UP0, `(.L_x_2) ;  /* 0xfffffff500ec7547 */ /* 0x000fea000b83ffff */
[----:B------:R-:W-:-:S07]  /*0d30*/  LOP3.LUT R10, R11, 0x7ffffff8, RZ, 0xc0, !PT ;  /* 0x7ffffff80b0a7812 */ /* 0x000fce00078ec0ff */
.L_x_1:
[----:B------:R-:W-:-:S09]  /*0d40*/  UISETP.NE.AND UP0, UPT, UR8, URZ, UPT ;  /* 0x000000ff0800728c */ /* 0x000fd2000bf05270 */
[----:B------:R-:W-:Y:S05]  /*0d50*/  BRA.U !UP0, `(.L_x_3) ;  /* 0x0000000508fc7547 */ /* 0x000fea000b800000 */
[----:B------:R-:W-:-:S04]  /*0d60*/  UIADD3 UR5, UPT, UPT, UR8, -0x1, URZ ;  /* 0xffffffff08057890 */ /* 0x000fc8000fffe0ff */
[----:B------:R-:W-:-:S09]  /*0d70*/  UISETP.GE.U32.AND UP0, UPT, UR5, 0x3, UPT ;  /* 0x000000030500788c */ /* 0x000fd2000bf06070 */
[----:B------:R-:W-:Y:S05]  /*0d80*/  BRA.U !UP0, `(.L_x_4) ;  /* 0x0000000508087547 */ /* 0x000fea000b800000 */
        /* <DEDUP_REMOVED lines=23> */
[----:B------:R-:W-:Y:S02]  /*0f00*/  IADD3 R24, PT, PT, R24, UR6, RZ ;  /* 0x0000000618187c10 */ /* 0x000fe4000fffe0ff */
[----:B------:R-:W-:-:S03]  /*0f10*/  IADD3 R26, PT, PT, R26, UR6, RZ ;  /* 0x000000061a1a7c10 */ /* 0x000fc6000fffe0ff */
[----:B------:R-:W-:-:S06]  /*0f20*/  IMAD.WIDE.U32 R16, R24, 0x8, R14 ;  /* 0x0000000818107825 */ /* 0x000fcc00078e000e */
[----:B------:R-:W3:Y:S01]  /*0f30*/  LDG.E.64 R16, desc[UR10][R16.64] ;  /* 0x0000000a10107981 */ /* 0x000ee2000c1e1b00 */
[----:B--2---:R-:W-:Y:S01]  /*0f40*/  DMUL R20, R12, R20 ;  /* 0x000000140c147228 */ /* 0x004fe20000000000 */
[----:B------:R-:W-:-:S06]  /*0f50*/  IMAD.WIDE.U32 R12, R26, 0x8, R14 ;  /* 0x000000081a0c7825 */ /* 0x000fcc00078e000e */
[----:B------:R-:W2:Y:S01]  /*0f60*/  LDG.E.64 R12, desc[UR10][R12.64] ;  /* 0x0000000a0c0c7981 */ /* 0x000ea2000c1e1b00 */
[----:B---3--:R-:W-:Y:S01]  /*0f70*/  DMUL R16, R20, R16 ;  /* 0x0000001014107228 */ /* 0x008fe20000000000 */
[----:B------:R-:W-:Y:S01]  /*0f80*/  IADD3 R23, PT, PT, R23, UR6, RZ ;  /* 0x0000000617177c10 */ /* 0x000fe2000fffe0ff */
[----:B------:R-:W-:-:S06]  /*0f90*/  VIADD R25, R25, UR6 ;  /* 0x0000000619197c36 */ /* 0x000fcc0008000000 */
[----:B--2---:R-:W-:Y:S01]  /*0fa0*/  DFMA R12, R16, R12, R18 ;  /* 0x0000000c100c722b */ /* 0x004fe20000000012 */
[----:B-1----:R-:W-:-:S04]  /*0fb0*/  IMAD.WIDE.U32 R18, R25, 0x8, R14 ;  /* 0x0000000819127825 */ /* 0x002fc800078e000e */
[----:B------:R-:W-:Y:S02]  /*0fc0*/  IMAD.WIDE.U32 R16, R23, 0x8, R14 ;  /* 0x0000000817107825 */ /* 0x000fe400078e000e */
        /* <DEDUP_REMOVED lines=15> */
[----:B------:R-:W-:-:S04]  /*10c0*/  IMAD.WIDE.U32 R20, R25, 0x8, R14 ;  /* 0x0000000819147825 */ /* 0x000fc800078e000e */
[----:B-1----:R-:W-:Y:S02]  /*10d0*/  VIADD R13, R24, UR6 ;  /* 0x00000006180d7c36 */ /* 0x002fe40008000000 */
[----:B------:R1:W-:Y:S04]  /*10e0*/  STG.E.64 desc[UR10][R8.64], R16 ;  /* 0x0000001008007986 */ /* 0x0003e8000c101b0a */
[----:B------:R-:W2:Y:S01]  /*10f0*/  LDG.E.64 R20, desc[UR10][R20.64] ;  /* 0x0000000a14147981 */ /* 0x000ea2000c1e1b00 */
[----:B------:R-:W-:-:S03]  /*1100*/  IMAD.WIDE.U32 R12, R13, 0x8, R14 ;  /* 0x000000080d0c7825 */ /* 0x000fc600078e000e */
[----:B------:R-:W2:Y:S01]  /*1110*/  LDG.E.64 R18, desc[UR10][R18.64] ;  /* 0x0000000a12127981 */ /* 0x000ea2000c1e1b00 */
[----:B------:R-:W-:-:S03]  /*1120*/  IADD3 R23, PT, PT, R26, UR6, RZ ;  /* 0x000000061a177c10 */ /* 0x000fc6000fffe0ff */
[----:B------:R-:W3:Y:S02]  /*1130*/  LDG.E.64 R12, desc[UR10][R12.64] ;  /* 0x0000000a0c0c7981 */ /* 0x000ee4000c1e1b00 */
[----:B------:R-:W-:-:S06]  /*1140*/  IMAD.WIDE.U32 R14, R23, 0x8, R14 ;  /* 0x00000008170e7825 */ /* 0x000fcc00078e000e */
[----:B------:R-:W1:Y:S01]  /*1150*/  LDG.E.64 R14, desc[UR10][R14.64] ;  /* 0x0000000a0e0e7981 */ /* 0x000e62000c1e1b00 */
[----:B------:R-:W-:Y:S01]  /*1160*/  IADD3 R10, PT, PT, R10, 0x4, RZ ;  /* 0x000000040a0a7810 */ /* 0x000fe20007ffe0ff */
[----:B--2---:R-:W-:-:S08]  /*1170*/  DMUL R18, R20, R18 ;  /* 0x0000001214127228 */ /* 0x004fd00000000000 */
[----:B---3--:R-:W-:-:S08]  /*1180*/  DMUL R24, R18, R12 ;  /* 0x0000000c12187228 */ /* 0x008fd00000000000 */
[----:B-1----:R-:W-:-:S07]  /*1190*/  DFMA R16, R24, R14, R16 ;  /* 0x0000000e1810722b */ /* 0x002fce0000000010 */
[----:B------:R2:W-:Y:S04]  /*11a0*/  STG.E.64 desc[UR10][R8.64], R16 ;  /* 0x0000001008007986 */ /* 0x0005e8000c101b0a */
.L_x_4:
[----:B------:R-:W-:-:S13]  /*11b0*/  LOP3.LUT P1, R12, R11, 0x3, RZ, 0xc0, !PT ;  /* 0x000000030b0c7812 */ /* 0x000fda000782c0ff */
[----:B------:R-:W-:Y:S05]  /*11c0*/  @!P1 BRA `(.L_x_3) ;  /* 0x0000000000e09947 */ /* 0x000fea0003800000 */
[----:B------:R-:W-:Y:S02]  /*11d0*/  ISETP.NE.AND P1, PT, R12, 0x1, PT ;  /* 0x000000010c00780c */ /* 0x000fe40003f25270 */
[----:B------:R-:W-:-:S04]  /*11e0*/  LOP3.LUT R11, R11, 0x1, RZ, 0xc0, !PT ;  /* 0x000000010b0b7812 */ /* 0x000fc800078ec0ff */
[----:B------:R-:W-:-:S07]  /*11f0*/  ISETP.NE.U32.AND P2, PT, R11, 0x1, PT ;  /* 0x000000010b00780c */ /* 0x000fce0003f45070 */
[----:B------:R-:W-:Y:S06]  /*1200*/  @!P1 BRA `(.L_x_5) ;  /* 0x0000000000889947 */ /* 0x000fec0003800000 */
[----:B------:R-:W3:Y:S01]  /*1210*/  LDC.64 R12, c[0x0][0x388] ;  /* 0x0000e200ff0c7b82 */ /* 0x000ee20000000a00 */
[C---:B------:R-:W-:Y:S02]  /*1220*/  IMAD R25, R10.reuse, UR6, R5 ;  /* 0x000000060a197c24 */ /* 0x040fe4000f8e0205 */
[----:B------:R-:W-:Y:S02]  /*1230*/  IMAD R11, R10, UR6, R6 ;  /* 0x000000060a0b7c24 */ /* 0x000fe4000f8e0206 */
[----:B---3--:R-:W-:-:S04]  /*1240*/  IMAD.WIDE.U32 R20, R25, 0x8, R12 ;  /* 0x0000000819147825 */ /* 0x008fc800078e000c */
[----:B-1----:R-:W-:Y:S02]  /*1250*/  IMAD.WIDE.U32 R14, R11, 0x8, R12 ;  /* 0x000000080b0e7825 */ /* 0x002fe400078e000c */
[----:B------:R-:W3:Y:S04]  /*1260*/  LDG.E.64 R20, desc[UR10][R20.64] ;  /* 0x0000000a14147981 */ /* 0x000ee8000c1e1b00 */
[----:B------:R-:W3:Y:S01]  /*1270*/  LDG.E.64 R14, desc[UR10][R14.64] ;  /* 0x0000000a0e0e7981 */ /* 0x000ee2000c1e1b00 */
[C---:B------:R-:W-:Y:S02]  /*1280*/  IMAD R23, R10.reuse, UR6, R7 ;  /* 0x000000060a177c24 */ /* 0x040fe4000f8e0207 */
[----:B------:R-:W-:Y:S02]  /*1290*/  IMAD R24, R10, UR6, R22 ;  /* 0x000000060a187c24 */ /* 0x000fe4000f8e0216 */
[----:B------:R-:W-:-:S06]  /*12a0*/  IMAD.WIDE.U32 R18, R23, 0x8, R12 ;  /* 0x0000000817127825 */ /* 0x000fcc00078e000c */
[----:B------:R-:W4:Y:S01]  /*12b0*/  LDG.E.64 R18, desc[UR10][R18.64] ;  /* 0x0000000a12127981 */ /* 0x000f22000c1e1b00 */
[----:B---3--:R-:W-:Y:S01]  /*12c0*/  DMUL R20, R20, R14 ;  /* 0x0000000e14147228 */ /* 0x008fe20000000000 */
[----:B------:R-:W-:-:S06]  /*12d0*/  IMAD.WIDE.U32 R14, R24, 0x8, R12 ;  /* 0x00000008180e7825 */ /* 0x000fcc00078e000c */
[----:B------:R-:W3:Y:S01]  /*12e0*/  LDG.E.64 R14, desc[UR10][R14.64] ;  /* 0x0000000a0e0e7981 */ /* 0x000ee2000c1e1b00 */
[----:B------:R-:W-:Y:S01]  /*12f0*/  VIADD R25, R25, UR6 ;  /* 0x0000000619197c36 */ /* 0x000fe20008000000 */
[----:B------:R-:W-:Y:S01]  /*1300*/  IADD3 R11, PT, PT, R11, UR6, RZ ;  /* 0x000000060b0b7c10 */ /* 0x000fe2000fffe0ff */
[----:B----4-:R-:W-:Y:S01]  /*1310*/  DMUL R18, R20, R18 ;  /* 0x0000001214127228 */ /* 0x010fe20000000000 */
[----:B------:R-:W-:-:S07]  /*1320*/  IADD3 R23, PT, PT, R23, UR6, RZ ;  /* 0x0000000617177c10 */ /* 0x000fce000fffe0ff */
[----:B---3-5:R-:W-:Y:S01]  /*1330*/  DFMA R18, R18, R14, R16 ;  /* 0x0000000e1212722b */ /* 0x028fe20000000010 */
[----:B--2---:R-:W-:-:S04]  /*1340*/  IMAD.WIDE.U32 R16, R25, 0x8, R12 ;  /* 0x0000000819107825 */ /* 0x004fc800078e000c */
[----:B------:R-:W-:Y:S02]  /*1350*/  IMAD.WIDE.U32 R14, R11, 0x8, R12 ;  /* 0x000000080b0e7825 */ /* 0x000fe400078e000c */
[----:B------:R3:W-:Y:S04]  /*1360*/  STG.E.64 desc[UR10][R8.64], R18 ;  /* 0x0000001208007986 */ /* 0x0007e8000c101b0a */
[----:B------:R-:W2:Y:S04]  /*1370*/  LDG.E.64 R16, desc[UR10][R16.64] ;  /* 0x0000000a10107981 */ /* 0x000ea8000c1e1b00 */
[----:B------:R1:W2:Y:S01]  /*1380*/  LDG.E.64 R20, desc[UR10][R14.64] ;  /* 0x0000000a0e147981 */ /* 0x0002a2000c1e1b00 */
[----:B------:R-:W-:-:S02]  /*1390*/  VIADD R11, R24, UR6 ;  /* 0x00000006180b7c36 */ /* 0x000fc40008000000 */
[----:B-1----:R-:W-:-:S04]  /*13a0*/  IMAD.WIDE.U32 R14, R23, 0x8, R12 ;  /* 0x00000008170e7825 */ /* 0x002fc800078e000c */
[----:B------:R-:W-:Y:S02]  /*13b0*/  IMAD.WIDE.U32 R12, R11, 0x8, R12 ;  /* 0x000000080b0c7825 */ /* 0x000fe400078e000c */
[----:B------:R-:W4:Y:S04]  /*13c0*/  LDG.E.64 R14, desc[UR10][R14.64] ;  /* 0x0000000a0e0e7981 */ /* 0x000f28000c1e1b00 */
[----:B------:R-:W3:Y:S01]  /*13d0*/  LDG.E.64 R12, desc[UR10][R12.64] ;  /* 0x0000000a0c0c7981 */ /* 0x000ee2000c1e1b00 */
[----:B------:R-:W-:Y:S01]  /*13e0*/  IADD3 R10, PT, PT, R10, 0x2, RZ ;  /* 0x000000020a0a7810 */ /* 0x000fe20007ffe0ff */
[----:B--2---:R-:W-:-:S08]  /*13f0*/  DMUL R20, R16, R20 ;  /* 0x0000001410147228 */ /* 0x004fd00000000000 */
[----:B----4-:R-:W-:-:S08]  /*1400*/  DMUL R20, R20, R14 ;  /* 0x0000000e14147228 */ /* 0x010fd00000000000 */
[----:B---3--:R-:W-:-:S07]  /*1410*/  DFMA R16, R20, R12, R18 ;  /* 0x0000000c1410722b */ /* 0x008fce0000000012 */
[----:B------:R3:W-:Y:S04]  /*1420*/  STG.E.64 desc[UR10][R8.64], R16 ;  /* 0x0000001008007986 */ /* 0x0007e8000c101b0a */
.L_x_5:
[----:B------:R-:W-:Y:S05]  /*1430*/  @P2 BRA `(.L_x_3) ;  /* 0x0000000000442947 */ /* 0x000fea0003800000 */
[----:B------:R-:W4:Y:S01]  /*1440*/  LDC.64 R12, c[0x0][0x388] ;  /* 0x0000e200ff0c7b82 */ /* 0x000f220000000a00 */
[C---:B-1----:R-:W-:Y:S02]  /*1450*/  IMAD R15, R10.reuse, UR6, R6 ;  /* 0x000000060a0f7c24 */ /* 0x042fe4000f8e0206 */
[C---:B------:R-:W-:Y:S02]  /*1460*/  IMAD R19, R10.reuse, UR6, R5 ;  /* 0x000000060a137c24 */ /* 0x040fe4000f8e0205 */
[C---:B------:R-:W-:Y:S02]  /*1470*/  IMAD R21, R10.reuse, UR6, R7 ;  /* 0x000000060a157c24 */ /* 0x040fe4000f8e0207 */
[----:B------:R-:W-:Y:S02]  /*1480*/  IMAD R5, R10, UR6, R22 ;  /* 0x000000060a057c24 */ /* 0x000fe4000f8e0216 */
[----:B----4-:R-:W-:-:S04]  /*1490*/  IMAD.WIDE.U32 R14, R15, 0x8, R12 ;  /* 0x000000080f0e7825 */ /* 0x010fc800078e000c */
[--C-:B------:R-:W-:Y:S02]  /*14a0*/  IMAD.WIDE.U32 R18, R19, 0x8, R12.reuse ;  /* 0x0000000813127825 */ /* 0x100fe400078e000c */
[----:B------:R-:W4:Y:S02]  /*14b0*/  LDG.E.64 R14, desc[UR10][R14.64] ;  /* 0x0000000a0e0e7981 */ /* 0x000f24000c1e1b00 */
[--C-:B------:R-:W-:Y:S02]  /*14c0*/  IMAD.WIDE.U32 R20, R21, 0x8, R12.reuse ;  /* 0x0000000815147825 */ /* 0x100fe400078e000c */
[----:B------:R-:W4:Y:S02]  /*14d0*/  LDG.E.64 R6, desc[UR10][R18.64] ;  /* 0x0000000a12067981 */ /* 0x000f24000c1e1b00 */
[----:B------:R-:W-:Y:S02]  /*14e0*/  IMAD.WIDE.U32 R12, R5, 0x8, R12 ;  /* 0x00000008050c7825 */ /* 0x000fe400078e000c */
[----:B------:R-:W2:Y:S04]  /*14f0*/  LDG.E.64 R20, desc[UR10][R20.64] ;  /* 0x0000000a14147981 */ /* 0x000ea8000c1e1b00 */
[----:B------:R-:W3:Y:S01]  /*1500*/  LDG.E.64 R12, desc[UR10][R12.64] ;  /* 0x0000000a0c0c7981 */ /* 0x000ee2000c1e1b00 */
[----:B----4-:R-:W-:-:S08]  /*1510*/  DMUL R6, R6, R14 ;  /* 0x0000000e06067228 */ /* 0x010fd00000000000 */
[----:B--2---:R-:W-:-:S08]  /*1520*/  DMUL R6, R6, R20 ;  /* 0x0000001406067228 */ /* 0x004fd00000000000 */
[----:B---3-5:R-:W-:-:S07]  /*1530*/  DFMA R16, R6, R12, R16 ;  /* 0x0000000c0610722b */ /* 0x028fce0000000010 */
[----:B------:R4:W-:Y:S04]  /*1540*/  STG.E.64 desc[UR10][R8.64], R16 ;  /* 0x0000001008007986 */ /* 0x0009e8000c101b0a */
.L_x_3:
[----:B------:R-:W-:Y:S05]  /*1550*/  @P0 BRA `(.L_x_6) ;  /* 0xffffffec00b00947 */ /* 0x000fea000383ffff */
.L_x_0:
[----:B-1----:R-:W1:Y:S02]  /*1560*/  LDC.64 R14, c[0x0][0x390] ;  /* 0x0000e400ff0e7b82 */ /* 0x002e640000000a00 */
[----:B-1----:R-:W-:-:S04]  /*1570*/  IMAD.WIDE.U32 R10, R2, 0x8, R14 ;  /* 0x00000008020a7825 */ /* 0x002fc800078e000e */
[--C-:B------:R-:W-:Y:S02]  /*1580*/  IMAD.WIDE.U32 R2, R3, 0x8, R14.reuse ;  /* 0x0000000803027825 */ /* 0x100fe400078e000e */
[----:B------:R-:W2:Y:S02]  /*1590*/  LDG.E.64 R10, desc[UR10][R10.64] ;  /* 0x0000000a0a0a7981 */ /* 0x000ea4000c1e1b00 */
[--C-:B------:R-:W-:Y:S02]  /*15a0*/  IMAD.WIDE.U32 R12, R4, 0x8, R14.reuse ;  /* 0x00000008040c7825 */ /* 0x100fe400078e000e */
[----:B------:R-:W2:Y:S04]  /*15b0*/  LDG.E.64 R2, desc[UR10][R2.64] ;  /* 0x0000000a02027981 */ /* 0x000ea8000c1e1b00 */
[----:B------:R-:W3:Y:S01]  /*15c0*/  LDG.E.64 R12, desc[UR10][R12.64] ;  /* 0x0000000a0c0c7981 */ /* 0x000ee2000c1e1b00 */
[----:B------:R-:W-:-:S05]  /*15d0*/  IMAD.WIDE.U32 R14, R0, 0x8, R14 ;  /* 0x00000008000e7825 */ /* 0x000fca00078e000e */
[----:B------:R-:W4:Y:S01]  /*15e0*/  LDG.E.64 R6, desc[UR10][R14.64] ;  /* 0x0000000a0e067981 */ /* 0x000f22000c1e1b00 */
[----:B-----5:R-:W-:Y:S01]  /*15f0*/  FSETP.GEU.AND P1, PT, |R17|, 6.5827683646048100446e-37, PT ;  /* 0x036000001100780b */ /* 0x020fe20003f2e200 */
[----:B------:R-:W-:Y:S01]  /*1600*/  BSSY.RECONVERGENT B0, `(.L_x_7) ;  /* 0x0000017000007945 */ /* 0x000fe20003800200 */
[----:B--2---:R-:W-:-:S08]  /*1610*/  DMUL R4, R10, R2 ;  /* 0x000000020a047228 */ /* 0x004fd00000000000 */
[----:B---3--:R-:W-:-:S08]  /*1620*/  DMUL R4, R4, R12 ;  /* 0x0000000c04047228 */ /* 0x008fd00000000000 */
[----:B----4-:R-:W-:Y:S01]  /*1630*/  DMUL R6, R4, R6 ;  /* 0x0000000604067228 */ /* 0x010fe20000000000 */
[----:B------:R-:W-:-:S05]  /*1640*/  MOV R4, 0x1 ;  /* 0x0000000100047802 */ /* 0x000fca0000000f00 */
[----:B------:R-:W1:Y:S02]  /*1650*/  MUFU.RCP64H R5, R7 ;  /* 0x0000000700057308 */ /* 0x000e640000001800 */
[----:B-1----:R-:W-:-:S08]  /*1660*/  DFMA R10, -R6, R4, 1 ;  /* 0x3ff00000060a742b */ /* 0x002fd00000000104 */
[----:B------:R-:W-:-:S08]  /*1670*/  DFMA R10, R10, R10, R10 ;  /* 0x0000000a0a0a722b */ /* 0x000fd0000000000a */
[----:B------:R-:W-:-:S08]  /*1680*/  DFMA R10, R4, R10, R4 ;  /* 0x0000000a040a722b */ /* 0x000fd00000000004 */
[----:B------:R-:W-:-:S08]  /*1690*/  DFMA R2, -R6, R10, 1 ;  /* 0x3ff000000602742b */ /* 0x000fd0000000010a */
[----:B------:R-:W-:-:S08]  /*16a0*/  DFMA R2, R10, R2, R10 ;  /* 0x000000020a02722b */ /* 0x000fd0000000000a */
[----:B------:R-:W-:-:S08]  /*16b0*/  DMUL R4, R2, R16 ;  /* 0x0000001002047228 */ /* 0x000fd00000000000 */
[----:B------:R-:W-:-:S08]  /*16c0*/  DFMA R10, -R6, R4, R16 ;  /* 0x00000004060a722b */ /* 0x000fd00000000110 */
[----:B------:R-:W-:-:S10]  /*16d0*/  DFMA R2, R2, R10, R4 ;  /* 0x0000000a0202722b */ /* 0x000fd40000000004 */
[----:B------:R-:W-:-:S05]  /*16e0*/  FFMA R0, RZ, R7, R3 ;  /* 0x00000007ff007223 */ /* 0x000fca0000000003 */
[----:B------:R-:W-:-:S13]  /*16f0*/  FSETP.GT.AND P0, PT, |R0|, 1.469367938527859385e-39, PT ;  /* 0x001000000000780b */ /* 0x000fda0003f04200 */
[----:B------:R-:W-:Y:S05]  /*1700*/  @P0 BRA P1, `(.L_x_8) ;  /* 0x0000000000180947 */ /* 0x000fea0000800000 */
[----:B------:R-:W-:Y:S01]  /*1710*/  IMAD.MOV.U32 R4, RZ, RZ, R16 ;  /* 0x000000ffff047224 */ /* 0x000fe200078e0010 */
[----:B------:R-:W-:Y:S02]  /*1720*/  MOV R5, R17 ;  /* 0x0000001100057202 */ /* 0x000fe40000000f00 */
[----:B------:R-:W-:-:S07]  /*1730*/  MOV R0, 0x1750 ;  /* 0x0000175000007802 */ /* 0x000fce0000000f00 */
[----:B0-----:R-:W-:Y:S05]  /*1740*/  CALL.REL.NOINC `($__internal_0_$__cuda_sm20_div_rn_f64_full) ;  /* 0x0000000000147944 */ /* 0x001fea0003c00000 */
[----:B------:R-:W-:Y:S01]  /*1750*/  MOV R2, R12 ;  /* 0x0000000c00027202 */ /* 0x000fe20000000f00 */
[----:B------:R-:W-:-:S07]  /*1760*/  IMAD.MOV.U32 R3, RZ, RZ, R13 ;  /* 0x000000ffff037224 */ /* 0x000fce00078e000d */
.L_x_8:
[----:B------:R-:W-:Y:S05]  /*1770*/  BSYNC.RECONVERGENT B0 ;  /* 0x0000000000007941 */ /* 0x000fea0003800200 */
.L_x_7:
[----:B------:R-:W-:Y:S01]  /*1780*/  STG.E.64 desc[UR10][R8.64], R2 ;  /* 0x0000000208007986 */ /* 0x000fe2000c101b0a */
[----:B------:R-:W-:Y:S05]  /*1790*/  EXIT ;  /* 0x000000000000794d */ /* 0x000fea0003800000 */
        .weak           $__internal_0_$__cuda_sm20_div_rn_f64_full
        .type           $__internal_0_$__cuda_sm20_div_rn_f64_full,@function
        .size           $__internal_0_$__cuda_sm20_div_rn_f64_full,(.L_x_15 - $__internal_0_$__cuda_sm20_div_rn_f64_full)
$__internal_0_$__cuda_sm20_div_rn_f64_full:
[C---:B------:R-:W-:Y:S01]  /*17a0*/  FSETP.GEU.AND P0, PT, |R7|.reuse, 1.469367938527859385e-39, PT ;  /* 0x001000000700780b */ /* 0x040fe20003f0e200 */
[----:B------:R-:W-:Y:S01]  /*17b0*/  BSSY.RECONVERGENT B1, `(.L_x_9) ;  /* 0x0000057000017945 */ /* 0x000fe20003800200 */
[----:B------:R-:W-:Y:S02]  /*17c0*/  LOP3.LUT R2, R7, 0x800fffff, RZ, 0xc0, !PT ;  /* 0x800fffff07027812 */ /* 0x000fe400078ec0ff */
[----:B------:R-:W-:Y:S02]  /*17d0*/  FSETP.GEU.AND P2, PT, |R5|, 1.469367938527859385e-39, PT ;  /* 0x001000000500780b */ /* 0x000fe40003f4e200 */
[----:B------:R-:W-:Y:S02]  /*17e0*/  LOP3.LUT R3, R2, 0x3ff00000, RZ, 0xfc, !PT ;  /* 0x3ff0000002037812 */ /* 0x000fe400078efcff */
[----:B------:R-:W-:Y:S02]  /*17f0*/  MOV R2, R6 ;  /* 0x0000000600027202 */ /* 0x000fe40000000f00 */
[----:B------:R-:W-:-:S02]  /*1800*/  MOV R16, 0x1 ;  /* 0x0000000100107802 */ /* 0x000fc40000000f00 */
[----:B------:R-:W-:Y:S01]  /*1810*/  LOP3.LUT R12, R5, 0x7ff00000, RZ, 0xc0, !PT ;  /* 0x7ff00000050c7812 */ /* 0x000fe200078ec0ff */
[----:B------:R-:W-:Y:S01]  /*1820*/  @!P0 DMUL R2, R6, 8.98846567431157953865e+307 ;  /* 0x7fe0000006028828 */ /* 0x000fe20000000000 */
[----:B------:R-:W-:-:S03]  /*1830*/  LOP3.LUT R15, R7, 0x7ff00000, RZ, 0xc0, !PT ;  /* 0x7ff00000070f7812 */ /* 0x000fc600078ec0ff */
[----:B------:R-:W-:Y:S02]  /*1840*/  @!P2 LOP3.LUT R13, R7, 0x7ff00000, RZ, 0xc0, !PT ;  /* 0x7ff00000070da812 */ /* 0x000fe400078ec0ff */
[----:B------:R-:W0:Y:S01]  /*1850*/  MUFU.RCP64H R17, R3 ;  /* 0x0000000300117308 */ /* 0x000e220000001800 */
[C---:B------:R-:W-:Y:S02]  /*1860*/  ISETP.GE.U32.AND P1, PT, R12.reuse, R15, PT ;  /* 0x0000000f0c00720c */ /* 0x040fe40003f26070 */
[----:B------:R-:W-:Y:S01]  /*1870*/  @!P2 ISETP.GE.U32.AND P3, PT, R12, R13, PT ;  /* 0x0000000d0c00a20c */ /* 0x000fe20003f66070 */
[----:B------:R-:W-:Y:S01]  /*1880*/  IMAD.MOV.U32 R13, RZ, RZ, 0x1ca00000 ;  /* 0x1ca00000ff0d7424 */ /* 0x000fe200078e00ff */
[----:B------:R-:W-:-:S04]  /*1890*/  @!P2 MOV R18, RZ ;  /* 0x000000ff0012a202 */ /* 0x000fc80000000f00 */
[----:B------:R-:W-:-:S04]  /*18a0*/  @!P2 SEL R19, R13, 0x63400000, !P3 ;  /* 0x634000000d13a807 */ /* 0x000fc80005800000 */
[----:B------:R-:W-:Y:S01]  /*18b0*/  @!P2 LOP3.LUT R19, R19, 0x80000000, R5, 0xf8, !PT ;  /* 0x800000001313a812 */ /* 0x000fe200078ef805 */
[----:B0-----:R-:W-:-:S03]  /*18c0*/  DFMA R10, R16, -R2, 1 ;  /* 0x3ff00000100a742b */ /* 0x001fc60000000802 */
[----:B------:R-:W-:-:S05]  /*18d0*/  @!P2 LOP3.LUT R19, R19, 0x100000, RZ, 0xfc, !PT ;  /* 0x001000001313a812 */ /* 0x000fca00078efcff */
[----:B------:R-:W-:-:S08]  /*18e0*/  DFMA R10, R10, R10, R10 ;  /* 0x0000000a0a0a722b */ /* 0x000fd0000000000a */
[----:B------:R-:W-:Y:S01]  /*18f0*/  DFMA R16, R16, R10, R16 ;  /* 0x0000000a1010722b */ /* 0x000fe20000000010 */
[----:B------:R-:W-:Y:S02]  /*1900*/  SEL R11, R13, 0x63400000, !P1 ;  /* 0x634000000d0b7807 */ /* 0x000fe40004800000 */
[----:B------:R-:W-:Y:S02]  /*1910*/  MOV R10, R4 ;  /* 0x00000004000a7202 */ /* 0x000fe40000000f00 */
[----:B------:R-:W-:-:S03]  /*1920*/  LOP3.LUT R11, R11, 0x800fffff, R5, 0xf8, !PT ;  /* 0x800fffff0b0b7812 */ /* 0x000fc600078ef805 */
[----:B------:R-:W-:-:S03]  /*1930*/  DFMA R20, R16, -R2, 1 ;  /* 0x3ff000001014742b */ /* 0x000fc60000000802 */
[----:B------:R-:W-:-:S05]  /*1940*/  @!P2 DFMA R10, R10, 2, -R18 ;  /* 0x400000000a0aa82b */ /* 0x000fca0000000812 */
[----:B------:R-:W-:Y:S01]  /*1950*/  DFMA R16, R16, R20, R16 ;  /* 0x000000141010722b */ /* 0x000fe20000000010 */
[----:B------:R-:W-:Y:S01]  /*1960*/  IMAD.MOV.U32 R21, RZ, RZ, R12 ;  /* 0x000000ffff157224 */ /* 0x000fe200078e000c */
[----:B------:R-:W-:Y:S02]  /*1970*/  MOV R20, R15 ;  /* 0x0000000f00147202 */ /* 0x000fe40000000f00 */
[----:B------:R-:W-:Y:S02]  /*1980*/  @!P0 LOP3.LUT R20, R3, 0x7ff00000, RZ, 0xc0, !PT ;  /* 0x7ff0000003148812 */ /* 0x000fe400078ec0ff */
[----:B------:R-:W-:Y:S02]  /*1990*/  @!P2 LOP3.LUT R21, R11, 0x7ff00000, RZ, 0xc0, !PT ;  /* 0x7ff000000b15a812 */ /* 0x000fe400078ec0ff */
[----:B------:R-:W-:Y:S01]  /*19a0*/  DMUL R18, R16, R10 ;  /* 0x0000000a10127228 */ /* 0x000fe20000000000 */
[----:B------:R-:W-:Y:S01]  /*19b0*/  VIADD R23, R20, 0xffffffff ;  /* 0xffffffff14177836 */ /* 0x000fe20000000000 */
[----:B------:R-:W-:-:S04]  /*19c0*/  IADD3 R22, PT, PT, R21, -0x1, RZ ;  /* 0xffffffff15167810 */ /* 0x000fc80007ffe0ff */
[----:B------:R-:W-:Y:S02]  /*19d0*/  ISETP.GT.U32.AND P0, PT, R22, 0x7feffffe, PT ;  /* 0x7feffffe1600780c */ /* 0x000fe40003f04070 */
[----:B------:R-:W-:Y:S02]  /*19e0*/  DFMA R14, R18, -R2, R10 ;  /* 0x80000002120e722b */ /* 0x000fe4000000000a */
[----:B------:R-:W-:-:S06]  /*19f0*/  ISETP.GT.U32.OR P0, PT, R23, 0x7feffffe, P0 ;  /* 0x7feffffe1700780c */ /* 0x000fcc0000704470 */
[----:B------:R-:W-:-:S07]  /*1a00*/  DFMA R14, R16, R14, R18 ;  /* 0x0000000e100e722b */ /* 0x000fce0000000012 */
[----:B------:R-:W-:Y:S05]  /*1a10*/  @P0 BRA `(.L_x_10) ;  /* 0x00000000006c0947 */ /* 0x000fea0003800000 */
[----:B------:R-:W-:-:S04]  /*1a20*/  LOP3.LUT R5, R7, 0x7ff00000, RZ, 0xc0, !PT ;  /* 0x7ff0000007057812 */ /* 0x000fc800078ec0ff */
[CC--:B------:R-:W-:Y:S02]  /*1a30*/  VIADDMNMX R4, R12.reuse, -R5.reuse, 0xb9600000, !PT ;  /* 0xb96000000c047446 */ /* 0x0c0fe40007800905 */
[----:B------:R-:W-:Y:S02]  /*1a40*/  ISETP.GE.U32.AND P0, PT, R12, R5, PT ;  /* 0x000000050c00720c */ /* 0x000fe40003f06070 */
[----:B------:R-:W-:Y:S02]  /*1a50*/  VIMNMX R4, PT, PT, R4, 0x46a00000, PT ;  /* 0x46a0000004047848 */ /* 0x000fe40003fe0100 */
[----:B------:R-:W-:-:S04]  /*1a60*/  SEL R13, R13, 0x63400000, !P0 ;  /* 0x634000000d0d7807 */ /* 0x000fc80004000000 */
[----:B------:R-:W-:Y:S02]  /*1a70*/  IADD3 R16, PT, PT, -R13, R4, RZ ;  /* 0x000000040d107210 */ /* 0x000fe40007ffe1ff */
[----:B------:R-:W-:Y:S02]  /*1a80*/  MOV R4, RZ ;  /* 0x000000ff00047202 */ /* 0x000fe40000000f00 */
[----:B------:R-:W-:-:S06]  /*1a90*/  IADD3 R5, PT, PT, R16, 0x7fe00000, RZ ;  /* 0x7fe0000010057810 */ /* 0x000fcc0007ffe0ff */
[----:B------:R-:W-:-:S10]  /*1aa0*/  DMUL R12, R14, R4 ;  /* 0x000000040e0c7228 */ /* 0x000fd40000000000 */
[----:B------:R-:W-:-:S13]  /*1ab0*/  FSETP.GTU.AND P0, PT, |R13|, 1.469367938527859385e-39, PT ;  /* 0x001000000d00780b */ /* 0x000fda0003f0c200 */
[----:B------:R-:W-:Y:S05]  /*1ac0*/  @P0 BRA `(.L_x_11) ;  /* 0x0000000000940947 */ /* 0x000fea0003800000 */
[----:B------:R-:W-:Y:S01]  /*1ad0*/  DFMA R2, R14, -R2, R10 ;  /* 0x800000020e02722b */ /* 0x000fe2000000000a */
[----:B------:R-:W-:-:S09]  /*1ae0*/  IMAD.MOV.U32 R4, RZ, RZ, RZ ;  /* 0x000000ffff047224 */ /* 0x000fd200078e00ff */
[C---:B------:R-:W-:Y:S02]  /*1af0*/  FSETP.NEU.AND P0, PT, R3.reuse, RZ, PT ;  /* 0x000000ff0300720b */ /* 0x040fe40003f0d000 */
[----:B------:R-:W-:-:S04]  /*1b00*/  LOP3.LUT R7, R3, 0x80000000, R7, 0x48, !PT ;  /* 0x8000000003077812 */ /* 0x000fc800078e4807 */
[----:B------:R-:W-:-:S07]  /*1b10*/  LOP3.LUT R5, R7, R5, RZ, 0xfc, !PT ;  /* 0x0000000507057212 */ /* 0x000fce00078efcff */
[----:B------:R-:W-:Y:S05]  /*1b20*/  @!P0 BRA `(.L_x_11) ;  /* 0x00000000007c8947 */ /* 0x000fea0003800000 */
[----:B------:R-:W-:Y:S01]  /*1b30*/  IADD3 R3, PT, PT, -R16, RZ, RZ ;  /* 0x000000ff10037210 */ /* 0x000fe20007ffe1ff */
[----:B------:R-:W-:Y:S01]  /*1b40*/  DMUL.RP R4, R14, R4 ;  /* 0x000000040e047228 */ /* 0x000fe20000008000 */
[----:B------:R-:W-:-:S06]  /*1b50*/  MOV R2, RZ ;  /* 0x000000ff00027202 */ /* 0x000fcc0000000f00 */
[----:B------:R-:W-:-:S03]  /*1b60*/  DFMA R2, R12, -R2, R14 ;  /* 0x800000020c02722b */ /* 0x000fc6000000000e */
[----:B------:R-:W-:-:S03]  /*1b70*/  LOP3.LUT R7, R5, R7, RZ, 0x3c, !PT ;  /* 0x0000000705077212 */ /* 0x000fc600078e3cff */
[----:B------:R-:W-:-:S04]  /*1b80*/  IADD3 R2, PT, PT, -R16, -0x43300000, RZ ;  /* 0xbcd0000010027810 */ /* 0x000fc80007ffe1ff */
[----:B------:R-:W-:-:S04]  /*1b90*/  FSETP.NEU.AND P0, PT, |R3|, R2, PT ;  /* 0x000000020300720b */ /* 0x000fc80003f0d200 */
[----:B------:R-:W-:Y:S02]  /*1ba0*/  FSEL R12, R4, R12, !P0 ;  /* 0x0000000c040c7208 */ /* 0x000fe40004000000 */
[----:B------:R-:W-:Y:S01]  /*1bb0*/  FSEL R13, R7, R13, !P0 ;  /* 0x0000000d070d7208 */ /* 0x000fe20004000000 */
[----:B------:R-:W-:Y:S06]  /*1bc0*/  BRA `(.L_x_11) ;  /* 0x0000000000547947 */ /* 0x000fec0003800000 */
.L_x_10:
[----:B------:R-:W-:-:S14]  /*1bd0*/  DSETP.NAN.AND P0, PT, R4, R4, PT ;  /* 0x000000040400722a */ /* 0x000fdc0003f08000 */
[----:B------:R-:W-:Y:S05]  /*1be0*/  @P0 BRA `(.L_x_12) ;  /* 0x0000000000440947 */ /* 0x000fea0003800000 */
[----:B------:R-:W-:-:S14]  /*1bf0*/  DSETP.NAN.AND P0, PT, R6, R6, PT ;  /* 0x000000060600722a */ /* 0x000fdc0003f08000 */
[----:B------:R-:W-:Y:S05]  /*1c00*/  @P0 BRA `(.L_x_13) ;  /* 0x0000000000300947 */ /* 0x000fea0003800000 */
[----:B------:R-:W-:Y:S01]  /*1c10*/  ISETP.NE.AND P0, PT, R21, R20, PT ;  /* 0x000000141500720c */ /* 0x000fe20003f05270 */
[----:B------:R-:W-:Y:S01]  /*1c20*/  IMAD.MOV.U32 R13, RZ, RZ, -0x80000 ;  /* 0xfff80000ff0d7424 */ /* 0x000fe200078e00ff */
[----:B------:R-:W-:-:S11]  /*1c30*/  MOV R12, 0x0 ;  /* 0x00000000000c7802 */ /* 0x000fd60000000f00 */
[----:B------:R-:W-:Y:S05]  /*1c40*/  @!P0 BRA `(.L_x_11) ;  /* 0x0000000000348947 */ /* 0x000fea0003800000 */
[----:B------:R-:W-:Y:S02]  /*1c50*/  ISETP.NE.AND P0, PT, R21, 0x7ff00000, PT ;  /* 0x7ff000001500780c */ /* 0x000fe40003f05270 */
[----:B------:R-:W-:Y:S02]  /*1c60*/  LOP3.LUT R13, R5, 0x80000000, R7, 0x48, !PT ;  /* 0x80000000050d7812 */ /* 0x000fe400078e4807 */
[----:B------:R-:W-:-:S13]  /*1c70*/  ISETP.EQ.OR P0, PT, R20, RZ, !P0 ;  /* 0x000000ff1400720c */ /* 0x000fda0004702670 */
[----:B------:R-:W-:Y:S02]  /*1c80*/  @P0 LOP3.LUT R2, R13, 0x7ff00000, RZ, 0xfc, !PT ;  /* 0x7ff000000d020812 */ /* 0x000fe400078efcff */
[----:B------:R-:W-:Y:S02]  /*1c90*/  @!P0 MOV R12, RZ ;  /* 0x000000ff000c8202 */ /* 0x000fe40000000f00 */
[----:B------:R-:W-:Y:S02]  /*1ca0*/  @P0 MOV R12, RZ ;  /* 0x000000ff000c0202 */ /* 0x000fe40000000f00 */
[----:B------:R-:W-:Y:S01]  /*1cb0*/  @P0 MOV R13, R2 ;  /* 0x00000002000d0202 */ /* 0x000fe20000000f00 */
[----:B------:R-:W-:Y:S06]  /*1cc0*/  BRA `(.L_x_11) ;  /* 0x0000000000147947 */ /* 0x000fec0003800000 */
.L_x_13:
[----:B------:R-:W-:Y:S01]  /*1cd0*/  LOP3.LUT R13, R7, 0x80000, RZ, 0xfc, !PT ;  /* 0x00080000070d7812 */ /* 0x000fe200078efcff */
[----:B------:R-:W-:Y:S01]  /*1ce0*/  IMAD.MOV.U32 R12, RZ, RZ, R6 ;  /* 0x000000ffff0c7224 */ /* 0x000fe200078e0006 */
[----:B------:R-:W-:Y:S06]  /*1cf0*/  BRA `(.L_x_11) ;  /* 0x0000000000087947 */ /* 0x000fec0003800000 */
.L_x_12:
[----:B------:R-:W-:Y:S02]  /*1d00*/  LOP3.LUT R13, R5, 0x80000, RZ, 0xfc, !PT ;  /* 0x00080000050d7812 */ /* 0x000fe400078efcff */
[----:B------:R-:W-:-:S07]  /*1d10*/  MOV R12, R4 ;  /* 0x00000004000c7202 */ /* 0x000fce0000000f00 */
.L_x_11:
[----:B------:R-:W-:Y:S05]  /*1d20*/  BSYNC.RECONVERGENT B1 ;  /* 0x0000000000017941 */ /* 0x000fea0003800200 */
.L_x_9:
[----:B------:R-:W-:Y:S01]  /*1d30*/  HFMA2 R3, -RZ, RZ, 0, 0 ;  /* 0x00000000ff037431 */ /* 0x000fe200000001ff */
[----:B------:R-:W-:-:S04]  /*1d40*/  MOV R2, R0 ;  /* 0x0000000000027202 */ /* 0x000fc80000000f00 */
[----:B------:R-:W-:Y:S05]  /*1d50*/  RET.REL.NODEC R2 `(_Z17calculate_tensorsPdPKdS1_ii) ;  /* 0xffffffe002a87950 */ /* 0x000fea0003c3ffff */
.L_x_14:
[----:B------:R-:W-:-:S00]  /*1d60*/  BRA `(.L_x_14) ;  /* 0xfffffffc00fc7947 */ /* 0x000fc0000383ffff */
[----:B------:R-:W-:-:S00]  /*1d70*/  NOP ;  /* 0x0000000000007918 */ /* 0x000fc00000000000 */
        /* <DEDUP_REMOVED lines=8> */
.L_x_15:


//--------------------- .nv.shared.reserved.0     --------------------------
	.section	.nv.shared.reserved.0,"aw",@nobits
	.weak		__nv_reservedSMEM_offset_0_alias
	.size		__nv_reservedSMEM_offset_0_alias, 0, 64
	.other		__nv_reservedSMEM_offset_0_alias,@"STO_CUDA_RESERVED_SHARED STV_DEFAULT"
__nv_reservedSMEM_offset_0_alias:
	.zero		0
	.zero		64


//--------------------- .nv.constant0._Z17calculate_tensorsPdPKdS1_ii --------------------------
	.section	.nv.constant0._Z17calculate_tensorsPdPKdS1_ii,"a",@progbits
	.sectionflags	@""
	.align	4
.nv.constant0._Z17calculate_tensorsPdPKdS1_ii:
	.zero		928


//--------------------- SYMBOLS --------------------------

	.type		.nv.reservedSmem.offset0,@object
	.size		.nv.reservedSmem.offset0,0x4
